//
// Generated by NVIDIA NVVM Compiler
//
// Compiler Build ID: CL-36424714
// Cuda compilation tools, release 13.0, V13.0.88
// Based on NVVM 20.0.0
//

.version 9.0
.target sm_100
.address_size 64

	// .globl	_Z12setup_kernelP17curandStateXORWOWm
.global .align 4 .b8 precalc_xorwow_matrix[102400];
.global .align 4 .b8 precalc_xorwow_offset_matrix[102400];
.global .align 4 .b8 mrg32k3aM1[2304];
.global .align 4 .b8 mrg32k3aM2[2304];
.global .align 4 .b8 mrg32k3aM1SubSeq[2016];
.global .align 4 .b8 mrg32k3aM2SubSeq[2016];
.global .align 4 .b8 mrg32k3aM1Seq[2304];
.global .align 4 .b8 mrg32k3aM2Seq[2304];
.const .align 8 .b8 __cr_lgamma_table[72];

.visible .entry _Z12setup_kernelP17curandStateXORWOWm(
	.param .u64 .ptr .align 1 _Z12setup_kernelP17curandStateXORWOWm_param_0,
	.param .u64 _Z12setup_kernelP17curandStateXORWOWm_param_1
)
{
	.reg .pred 	%p<24>;
	.reg .b32 	%r<410>;
	.reg .b64 	%rd<19>;

	ld.param.u64 	%rd8, [_Z12setup_kernelP17curandStateXORWOWm_param_0];
	ld.param.u64 	%rd9, [_Z12setup_kernelP17curandStateXORWOWm_param_1];
	cvta.to.global.u64 	%rd10, %rd8;
	mov.u32 	%r182, %tid.x;
	cvt.u64.u32 	%rd18, %r182;
	mul.wide.u32 	%rd11, %r182, 48;
	add.s64 	%rd2, %rd10, %rd11;
	cvt.u32.u64 	%r183, %rd9;
	xor.b32  	%r184, %r183, -1429050551;
	mul.lo.s32 	%r185, %r184, 1099087573;
	{ .reg .b32 tmp; mov.b64 {tmp, %r186}, %rd9; }
	xor.b32  	%r187, %r186, -136515619;
	mul.lo.s32 	%r188, %r187, -1703105765;
	add.s32 	%r189, %r185, %r188;
	add.s32 	%r190, %r189, 6615241;
	add.s32 	%r191, %r185, 123456789;
	st.global.v2.u32 	[%rd2], {%r190, %r191};
	xor.b32  	%r192, %r185, 362436069;
	add.s32 	%r193, %r188, 521288629;
	st.global.v2.u32 	[%rd2+8], {%r192, %r193};
	xor.b32  	%r194, %r188, 88675123;
	add.s32 	%r195, %r185, 5783321;
	st.global.v2.u32 	[%rd2+16], {%r194, %r195};
	setp.eq.s32 	%p1, %r182, 0;
	@%p1 bra 	$L__BB0_42;
	mov.b32 	%r316, 0;
$L__BB0_2:
	and.b64  	%rd4, %rd18, 3;
	setp.eq.s64 	%p2, %rd4, 0;
	@%p2 bra 	$L__BB0_41;
	mul.wide.u32 	%rd12, %r316, 3200;
	mov.u64 	%rd13, precalc_xorwow_matrix;
	add.s64 	%rd5, %rd13, %rd12;
	cvt.u32.u64 	%r2, %rd4;
	mov.b32 	%r317, 0;
$L__BB0_4:
	mov.b32 	%r330, 0;
	mov.u32 	%r331, %r330;
	mov.u32 	%r332, %r330;
	mov.u32 	%r333, %r330;
	mov.u32 	%r334, %r330;
	mov.u32 	%r323, %r330;
$L__BB0_5:
	mul.wide.u32 	%rd14, %r323, 4;
	add.s64 	%rd15, %rd2, %rd14;
	ld.global.u32 	%r10, [%rd15+4];
	shl.b32 	%r11, %r323, 5;
	mov.b32 	%r329, 0;
$L__BB0_6:
	.pragma "nounroll";
	shr.u32 	%r200, %r10, %r329;
	and.b32  	%r201, %r200, 1;
	setp.eq.b32 	%p3, %r201, 1;
	not.pred 	%p4, %p3;
	add.s32 	%r202, %r11, %r329;
	mul.lo.s32 	%r203, %r202, 5;
	mul.wide.u32 	%rd16, %r203, 4;
	add.s64 	%rd6, %rd5, %rd16;
	@%p4 bra 	$L__BB0_8;
	ld.global.u32 	%r204, [%rd6];
	xor.b32  	%r334, %r334, %r204;
	ld.global.u32 	%r205, [%rd6+4];
	xor.b32  	%r333, %r333, %r205;
	ld.global.u32 	%r206, [%rd6+8];
	xor.b32  	%r332, %r332, %r206;
	ld.global.u32 	%r207, [%rd6+12];
	xor.b32  	%r331, %r331, %r207;
	ld.global.u32 	%r208, [%rd6+16];
	xor.b32  	%r330, %r330, %r208;
$L__BB0_8:
	and.b32  	%r210, %r200, 2;
	setp.eq.s32 	%p5, %r210, 0;
	@%p5 bra 	$L__BB0_10;
	ld.global.u32 	%r211, [%rd6+20];
	xor.b32  	%r334, %r334, %r211;
	ld.global.u32 	%r212, [%rd6+24];
	xor.b32  	%r333, %r333, %r212;
	ld.global.u32 	%r213, [%rd6+28];
	xor.b32  	%r332, %r332, %r213;
	ld.global.u32 	%r214, [%rd6+32];
	xor.b32  	%r331, %r331, %r214;
	ld.global.u32 	%r215, [%rd6+36];
	xor.b32  	%r330, %r330, %r215;
$L__BB0_10:
	and.b32  	%r217, %r200, 4;
	setp.eq.s32 	%p6, %r217, 0;
	@%p6 bra 	$L__BB0_12;
	ld.global.u32 	%r218, [%rd6+40];
	xor.b32  	%r334, %r334, %r218;
	ld.global.u32 	%r219, [%rd6+44];
	xor.b32  	%r333, %r333, %r219;
	ld.global.u32 	%r220, [%rd6+48];
	xor.b32  	%r332, %r332, %r220;
	ld.global.u32 	%r221, [%rd6+52];
	xor.b32  	%r331, %r331, %r221;
	ld.global.u32 	%r222, [%rd6+56];
	xor.b32  	%r330, %r330, %r222;
$L__BB0_12:
	and.b32  	%r224, %r200, 8;
	setp.eq.s32 	%p7, %r224, 0;
	@%p7 bra 	$L__BB0_14;
	ld.global.u32 	%r225, [%rd6+60];
	xor.b32  	%r334, %r334, %r225;
	ld.global.u32 	%r226, [%rd6+64];
	xor.b32  	%r333, %r333, %r226;
	ld.global.u32 	%r227, [%rd6+68];
	xor.b32  	%r332, %r332, %r227;
	ld.global.u32 	%r228, [%rd6+72];
	xor.b32  	%r331, %r331, %r228;
	ld.global.u32 	%r229, [%rd6+76];
	xor.b32  	%r330, %r330, %r229;
$L__BB0_14:
	and.b32  	%r231, %r200, 16;
	setp.eq.s32 	%p8, %r231, 0;
	@%p8 bra 	$L__BB0_16;
	ld.global.u32 	%r232, [%rd6+80];
	xor.b32  	%r334, %r334, %r232;
	ld.global.u32 	%r233, [%rd6+84];
	xor.b32  	%r333, %r333, %r233;
	ld.global.u32 	%r234, [%rd6+88];
	xor.b32  	%r332, %r332, %r234;
	ld.global.u32 	%r235, [%rd6+92];
	xor.b32  	%r331, %r331, %r235;
	ld.global.u32 	%r236, [%rd6+96];
	xor.b32  	%r330, %r330, %r236;
$L__BB0_16:
	and.b32  	%r238, %r200, 32;
	setp.eq.s32 	%p9, %r238, 0;
	@%p9 bra 	$L__BB0_18;
	ld.global.u32 	%r239, [%rd6+100];
	xor.b32  	%r334, %r334, %r239;
	ld.global.u32 	%r240, [%rd6+104];
	xor.b32  	%r333, %r333, %r240;
	ld.global.u32 	%r241, [%rd6+108];
	xor.b32  	%r332, %r332, %r241;
	ld.global.u32 	%r242, [%rd6+112];
	xor.b32  	%r331, %r331, %r242;
	ld.global.u32 	%r243, [%rd6+116];
	xor.b32  	%r330, %r330, %r243;
$L__BB0_18:
	and.b32  	%r245, %r200, 64;
	setp.eq.s32 	%p10, %r245, 0;
	@%p10 bra 	$L__BB0_20;
	ld.global.u32 	%r246, [%rd6+120];
	xor.b32  	%r334, %r334, %r246;
	ld.global.u32 	%r247, [%rd6+124];
	xor.b32  	%r333, %r333, %r247;
	ld.global.u32 	%r248, [%rd6+128];
	xor.b32  	%r332, %r332, %r248;
	ld.global.u32 	%r249, [%rd6+132];
	xor.b32  	%r331, %r331, %r249;
	ld.global.u32 	%r250, [%rd6+136];
	xor.b32  	%r330, %r330, %r250;
$L__BB0_20:
	and.b32  	%r252, %r200, 128;
	setp.eq.s32 	%p11, %r252, 0;
	@%p11 bra 	$L__BB0_22;
	ld.global.u32 	%r253, [%rd6+140];
	xor.b32  	%r334, %r334, %r253;
	ld.global.u32 	%r254, [%rd6+144];
	xor.b32  	%r333, %r333, %r254;
	ld.global.u32 	%r255, [%rd6+148];
	xor.b32  	%r332, %r332, %r255;
	ld.global.u32 	%r256, [%rd6+152];
	xor.b32  	%r331, %r331, %r256;
	ld.global.u32 	%r257, [%rd6+156];
	xor.b32  	%r330, %r330, %r257;
$L__BB0_22:
	and.b32  	%r259, %r200, 256;
	setp.eq.s32 	%p12, %r259, 0;
	@%p12 bra 	$L__BB0_24;
	ld.global.u32 	%r260, [%rd6+160];
	xor.b32  	%r334, %r334, %r260;
	ld.global.u32 	%r261, [%rd6+164];
	xor.b32  	%r333, %r333, %r261;
	ld.global.u32 	%r262, [%rd6+168];
	xor.b32  	%r332, %r332, %r262;
	ld.global.u32 	%r263, [%rd6+172];
	xor.b32  	%r331, %r331, %r263;
	ld.global.u32 	%r264, [%rd6+176];
	xor.b32  	%r330, %r330, %r264;
$L__BB0_24:
	and.b32  	%r266, %r200, 512;
	setp.eq.s32 	%p13, %r266, 0;
	@%p13 bra 	$L__BB0_26;
	ld.global.u32 	%r267, [%rd6+180];
	xor.b32  	%r334, %r334, %r267;
	ld.global.u32 	%r268, [%rd6+184];
	xor.b32  	%r333, %r333, %r268;
	ld.global.u32 	%r269, [%rd6+188];
	xor.b32  	%r332, %r332, %r269;
	ld.global.u32 	%r270, [%rd6+192];
	xor.b32  	%r331, %r331, %r270;
	ld.global.u32 	%r271, [%rd6+196];
	xor.b32  	%r330, %r330, %r271;
$L__BB0_26:
	and.b32  	%r273, %r200, 1024;
	setp.eq.s32 	%p14, %r273, 0;
	@%p14 bra 	$L__BB0_28;
	ld.global.u32 	%r274, [%rd6+200];
	xor.b32  	%r334, %r334, %r274;
	ld.global.u32 	%r275, [%rd6+204];
	xor.b32  	%r333, %r333, %r275;
	ld.global.u32 	%r276, [%rd6+208];
	xor.b32  	%r332, %r332, %r276;
	ld.global.u32 	%r277, [%rd6+212];
	xor.b32  	%r331, %r331, %r277;
	ld.global.u32 	%r278, [%rd6+216];
	xor.b32  	%r330, %r330, %r278;
$L__BB0_28:
	and.b32  	%r280, %r200, 2048;
	setp.eq.s32 	%p15, %r280, 0;
	@%p15 bra 	$L__BB0_30;
	ld.global.u32 	%r281, [%rd6+220];
	xor.b32  	%r334, %r334, %r281;
	ld.global.u32 	%r282, [%rd6+224];
	xor.b32  	%r333, %r333, %r282;
	ld.global.u32 	%r283, [%rd6+228];
	xor.b32  	%r332, %r332, %r283;
	ld.global.u32 	%r284, [%rd6+232];
	xor.b32  	%r331, %r331, %r284;
	ld.global.u32 	%r285, [%rd6+236];
	xor.b32  	%r330, %r330, %r285;
$L__BB0_30:
	and.b32  	%r287, %r200, 4096;
	setp.eq.s32 	%p16, %r287, 0;
	@%p16 bra 	$L__BB0_32;
	ld.global.u32 	%r288, [%rd6+240];
	xor.b32  	%r334, %r334, %r288;
	ld.global.u32 	%r289, [%rd6+244];
	xor.b32  	%r333, %r333, %r289;
	ld.global.u32 	%r290, [%rd6+248];
	xor.b32  	%r332, %r332, %r290;
	ld.global.u32 	%r291, [%rd6+252];
	xor.b32  	%r331, %r331, %r291;
	ld.global.u32 	%r292, [%rd6+256];
	xor.b32  	%r330, %r330, %r292;
$L__BB0_32:
	and.b32  	%r294, %r200, 8192;
	setp.eq.s32 	%p17, %r294, 0;
	@%p17 bra 	$L__BB0_34;
	ld.global.u32 	%r295, [%rd6+260];
	xor.b32  	%r334, %r334, %r295;
	ld.global.u32 	%r296, [%rd6+264];
	xor.b32  	%r333, %r333, %r296;
	ld.global.u32 	%r297, [%rd6+268];
	xor.b32  	%r332, %r332, %r297;
	ld.global.u32 	%r298, [%rd6+272];
	xor.b32  	%r331, %r331, %r298;
	ld.global.u32 	%r299, [%rd6+276];
	xor.b32  	%r330, %r330, %r299;
$L__BB0_34:
	and.b32  	%r301, %r200, 16384;
	setp.eq.s32 	%p18, %r301, 0;
	@%p18 bra 	$L__BB0_36;
	ld.global.u32 	%r302, [%rd6+280];
	xor.b32  	%r334, %r334, %r302;
	ld.global.u32 	%r303, [%rd6+284];
	xor.b32  	%r333, %r333, %r303;
	ld.global.u32 	%r304, [%rd6+288];
	xor.b32  	%r332, %r332, %r304;
	ld.global.u32 	%r305, [%rd6+292];
	xor.b32  	%r331, %r331, %r305;
	ld.global.u32 	%r306, [%rd6+296];
	xor.b32  	%r330, %r330, %r306;
$L__BB0_36:
	and.b32  	%r308, %r200, 32768;
	setp.eq.s32 	%p19, %r308, 0;
	@%p19 bra 	$L__BB0_38;
	ld.global.u32 	%r309, [%rd6+300];
	xor.b32  	%r334, %r334, %r309;
	ld.global.u32 	%r310, [%rd6+304];
	xor.b32  	%r333, %r333, %r310;
	ld.global.u32 	%r311, [%rd6+308];
	xor.b32  	%r332, %r332, %r311;
	ld.global.u32 	%r312, [%rd6+312];
	xor.b32  	%r331, %r331, %r312;
	ld.global.u32 	%r313, [%rd6+316];
	xor.b32  	%r330, %r330, %r313;
$L__BB0_38:
	add.s32 	%r329, %r329, 16;
	setp.ne.s32 	%p20, %r329, 32;
	@%p20 bra 	$L__BB0_6;
	mad.lo.s32 	%r314, %r323, -31, %r11;
	add.s32 	%r323, %r314, 1;
	setp.ne.s32 	%p21, %r323, 5;
	@%p21 bra 	$L__BB0_5;
	st.global.u32 	[%rd2+4], %r334;
	st.global.u32 	[%rd2+8], %r333;
	st.global.u32 	[%rd2+12], %r332;
	st.global.u32 	[%rd2+16], %r331;
	st.global.u32 	[%rd2+20], %r330;
	add.s32 	%r317, %r317, 1;
	setp.lt.u32 	%p22, %r317, %r2;
	@%p22 bra 	$L__BB0_4;
$L__BB0_41:
	shr.u64 	%rd7, %rd18, 2;
	add.s32 	%r316, %r316, 1;
	setp.gt.u64 	%p23, %rd18, 3;
	mov.u64 	%rd18, %rd7;
	@%p23 bra 	$L__BB0_2;
$L__BB0_42:
	mov.b32 	%r315, 0;
	st.global.v2.u32 	[%rd2+24], {%r315, %r315};
	st.global.u32 	[%rd2+32], %r315;
	mov.b64 	%rd17, 0;
	st.global.u64 	[%rd2+40], %rd17;
	ret;

}
	// .globl	_Z6kernelPfP17curandStateXORWOWi
.visible .entry _Z6kernelPfP17curandStateXORWOWi(
	.param .u64 .ptr .align 1 _Z6kernelPfP17curandStateXORWOWi_param_0,
	.param .u64 .ptr .align 1 _Z6kernelPfP17curandStateXORWOWi_param_1,
	.param .u32 _Z6kernelPfP17curandStateXORWOWi_param_2
)
{
	.reg .pred 	%p<8>;
	.reg .b32 	%r<121>;
	.reg .b32 	%f<15>;
	.reg .b64 	%rd<21>;

	ld.param.u64 	%rd9, [_Z6kernelPfP17curandStateXORWOWi_param_0];
	ld.param.u64 	%rd10, [_Z6kernelPfP17curandStateXORWOWi_param_1];
	ld.param.u32 	%r9, [_Z6kernelPfP17curandStateXORWOWi_param_2];
	cvta.to.global.u64 	%rd1, %rd9;
	cvta.to.global.u64 	%rd2, %rd10;
	setp.lt.s32 	%p1, %r9, 1;
	@%p1 bra 	$L__BB1_9;
	and.b32  	%r1, %r9, 3;
	setp.lt.u32 	%p2, %r9, 4;
	mov.b32 	%r120, 0;
	@%p2 bra 	$L__BB1_4;
	and.b32  	%r120, %r9, 2147483644;
	neg.s32 	%r118, %r120;
	add.s64 	%rd20, %rd2, 96;
	add.s64 	%rd19, %rd1, 8;
$L__BB1_3:
	.pragma "nounroll";
	ld.global.v2.u32 	{%r12, %r13}, [%rd20+-96];
	ld.global.v2.u32 	{%r14, %r15}, [%rd20+-88];
	ld.global.v2.u32 	{%r16, %r17}, [%rd20+-80];
	shr.u32 	%r18, %r13, 2;
	xor.b32  	%r19, %r18, %r13;
	shl.b32 	%r20, %r17, 4;
	shl.b32 	%r21, %r19, 1;
	xor.b32  	%r22, %r20, %r21;
	xor.b32  	%r23, %r22, %r17;
	xor.b32  	%r24, %r23, %r19;
	add.s32 	%r25, %r12, 362437;
	add.s32 	%r26, %r24, %r25;
	cvt.rn.f32.u32 	%f1, %r26;
	fma.rn.f32 	%f2, %f1, 0f2F800000, 0f2F000000;
	st.global.v2.u32 	[%rd20+-96], {%r25, %r14};
	st.global.v2.u32 	[%rd20+-88], {%r15, %r16};
	st.global.v2.u32 	[%rd20+-80], {%r17, %r24};
	st.global.f32 	[%rd19+-8], %f2;
	ld.global.v2.u32 	{%r27, %r28}, [%rd20+-48];
	ld.global.v2.u32 	{%r29, %r30}, [%rd20+-40];
	ld.global.v2.u32 	{%r31, %r32}, [%rd20+-32];
	shr.u32 	%r33, %r28, 2;
	xor.b32  	%r34, %r33, %r28;
	shl.b32 	%r35, %r32, 4;
	shl.b32 	%r36, %r34, 1;
	xor.b32  	%r37, %r35, %r36;
	xor.b32  	%r38, %r37, %r32;
	xor.b32  	%r39, %r38, %r34;
	add.s32 	%r40, %r27, 362437;
	add.s32 	%r41, %r39, %r40;
	cvt.rn.f32.u32 	%f3, %r41;
	fma.rn.f32 	%f4, %f3, 0f2F800000, 0f2F000000;
	st.global.v2.u32 	[%rd20+-48], {%r40, %r29};
	st.global.v2.u32 	[%rd20+-40], {%r30, %r31};
	st.global.v2.u32 	[%rd20+-32], {%r32, %r39};
	st.global.f32 	[%rd19+-4], %f4;
	ld.global.v2.u32 	{%r42, %r43}, [%rd20];
	ld.global.v2.u32 	{%r44, %r45}, [%rd20+8];
	ld.global.v2.u32 	{%r46, %r47}, [%rd20+16];
	shr.u32 	%r48, %r43, 2;
	xor.b32  	%r49, %r48, %r43;
	shl.b32 	%r50, %r47, 4;
	shl.b32 	%r51, %r49, 1;
	xor.b32  	%r52, %r50, %r51;
	xor.b32  	%r53, %r52, %r47;
	xor.b32  	%r54, %r53, %r49;
	add.s32 	%r55, %r42, 362437;
	add.s32 	%r56, %r54, %r55;
	cvt.rn.f32.u32 	%f5, %r56;
	fma.rn.f32 	%f6, %f5, 0f2F800000, 0f2F000000;
	st.global.v2.u32 	[%rd20], {%r55, %r44};
	st.global.v2.u32 	[%rd20+8], {%r45, %r46};
	st.global.v2.u32 	[%rd20+16], {%r47, %r54};
	st.global.f32 	[%rd19], %f6;
	ld.global.v2.u32 	{%r57, %r58}, [%rd20+48];
	ld.global.v2.u32 	{%r59, %r60}, [%rd20+56];
	ld.global.v2.u32 	{%r61, %r62}, [%rd20+64];
	shr.u32 	%r63, %r58, 2;
	xor.b32  	%r64, %r63, %r58;
	shl.b32 	%r65, %r62, 4;
	shl.b32 	%r66, %r64, 1;
	xor.b32  	%r67, %r65, %r66;
	xor.b32  	%r68, %r67, %r62;
	xor.b32  	%r69, %r68, %r64;
	add.s32 	%r70, %r57, 362437;
	add.s32 	%r71, %r69, %r70;
	cvt.rn.f32.u32 	%f7, %r71;
	fma.rn.f32 	%f8, %f7, 0f2F800000, 0f2F000000;
	st.global.v2.u32 	[%rd20+48], {%r70, %r59};
	st.global.v2.u32 	[%rd20+56], {%r60, %r61};
	st.global.v2.u32 	[%rd20+64], {%r62, %r69};
	st.global.f32 	[%rd19+4], %f8;
	add.s32 	%r118, %r118, 4;
	add.s64 	%rd20, %rd20, 192;
	add.s64 	%rd19, %rd19, 16;
	setp.ne.s32 	%p3, %r118, 0;
	@%p3 bra 	$L__BB1_3;
$L__BB1_4:
	setp.eq.s32 	%p4, %r1, 0;
	@%p4 bra 	$L__BB1_9;
	setp.eq.s32 	%p5, %r1, 1;
	@%p5 bra 	$L__BB1_7;
	mul.wide.u32 	%rd11, %r120, 48;
	add.s64 	%rd12, %rd2, %rd11;
	ld.global.v2.u32 	{%r72, %r73}, [%rd12];
	ld.global.v2.u32 	{%r74, %r75}, [%rd12+8];
	ld.global.v2.u32 	{%r76, %r77}, [%rd12+16];
	shr.u32 	%r78, %r73, 2;
	xor.b32  	%r79, %r78, %r73;
	shl.b32 	%r80, %r77, 4;
	shl.b32 	%r81, %r79, 1;
	xor.b32  	%r82, %r80, %r81;
	xor.b32  	%r83, %r82, %r77;
	xor.b32  	%r84, %r83, %r79;
	add.s32 	%r85, %r72, 362437;
	add.s32 	%r86, %r84, %r85;
	cvt.rn.f32.u32 	%f9, %r86;
	fma.rn.f32 	%f10, %f9, 0f2F800000, 0f2F000000;
	st.global.v2.u32 	[%rd12], {%r85, %r74};
	st.global.v2.u32 	[%rd12+8], {%r75, %r76};
	st.global.v2.u32 	[%rd12+16], {%r77, %r84};
	mul.wide.u32 	%rd13, %r120, 4;
	add.s64 	%rd14, %rd1, %rd13;
	st.global.f32 	[%rd14], %f10;
	ld.global.v2.u32 	{%r87, %r88}, [%rd12+48];
	ld.global.v2.u32 	{%r89, %r90}, [%rd12+56];
	ld.global.v2.u32 	{%r91, %r92}, [%rd12+64];
	shr.u32 	%r93, %r88, 2;
	xor.b32  	%r94, %r93, %r88;
	shl.b32 	%r95, %r92, 4;
	shl.b32 	%r96, %r94, 1;
	xor.b32  	%r97, %r95, %r96;
	xor.b32  	%r98, %r97, %r92;
	xor.b32  	%r99, %r98, %r94;
	add.s32 	%r100, %r87, 362437;
	add.s32 	%r101, %r99, %r100;
	cvt.rn.f32.u32 	%f11, %r101;
	fma.rn.f32 	%f12, %f11, 0f2F800000, 0f2F000000;
	st.global.v2.u32 	[%rd12+48], {%r100, %r89};
	st.global.v2.u32 	[%rd12+56], {%r90, %r91};
	st.global.v2.u32 	[%rd12+64], {%r92, %r99};
	st.global.f32 	[%rd14+4], %f12;
	add.s32 	%r120, %r120, 2;
$L__BB1_7:
	and.b32  	%r102, %r9, 1;
	setp.eq.b32 	%p6, %r102, 1;
	not.pred 	%p7, %p6;
	@%p7 bra 	$L__BB1_9;
	mul.wide.u32 	%rd15, %r120, 48;
	add.s64 	%rd16, %rd2, %rd15;
	ld.global.v2.u32 	{%r103, %r104}, [%rd16];
	ld.global.v2.u32 	{%r105, %r106}, [%rd16+8];
	ld.global.v2.u32 	{%r107, %r108}, [%rd16+16];
	shr.u32 	%r109, %r104, 2;
	xor.b32  	%r110, %r109, %r104;
	shl.b32 	%r111, %r108, 4;
	shl.b32 	%r112, %r110, 1;
	xor.b32  	%r113, %r111, %r112;
	xor.b32  	%r114, %r113, %r108;
	xor.b32  	%r115, %r114, %r110;
	add.s32 	%r116, %r103, 362437;
	add.s32 	%r117, %r115, %r116;
	cvt.rn.f32.u32 	%f13, %r117;
	fma.rn.f32 	%f14, %f13, 0f2F800000, 0f2F000000;
	st.global.v2.u32 	[%rd16], {%r116, %r105};
	st.global.v2.u32 	[%rd16+8], {%r106, %r107};
	st.global.v2.u32 	[%rd16+16], {%r108, %r115};
	mul.wide.u32 	%rd17, %r120, 4;
	add.s64 	%rd18, %rd1, %rd17;
	st.global.f32 	[%rd18], %f14;
$L__BB1_9:
	ret;

}


// ===== COMPILED SASS (sm_100) =====

	.target	sm_100

	.elftype	@"ET_EXEC"


//--------------------- .note.nv.tkinfo           --------------------------
	.section	.note.nv.tkinfo,"",@"SHT_NOTE"
	.sectionflags	@"SHF_NOTE_NV_TKINFO"
	.tkinfo
        /*0018*/ 	.word	0x00000002
        /*0030*/ 	.string	""
        /*0030*/ 	.string	"ptxas"
        /*0030*/ 	.string	"Cuda compilation tools, release 13.0, V13.0.88"
        /*0030*/ 	.string	"Build cuda_13.0.r13.0/compiler.36424714_0"
        /*0030*/ 	.string	"-arch sm_100 -m 64 "



//--------------------- .note.nv.cuinfo           --------------------------
	.section	.note.nv.cuinfo,"",@"SHT_NOTE"
	.sectionflags	@"SHF_NOTE_NV_CUINFO"
        /*0018*/ 	.short	0x0002
        /*001a*/ 	.short	0x0064
        /*001c*/ 	.short	0x0082
	.zero		2


//--------------------- .nv.info                  --------------------------
	.section	.nv.info,"",@"SHT_CUDA_INFO"
	.align	4


	//----- nvinfo : EIATTR_REGCOUNT
	.align		4
        /*0000*/ 	.byte	0x04, 0x2f
        /*0002*/ 	.short	(.L_10 - .L_9)
	.align		4
.L_9:
        /*0004*/ 	.word	index@(_Z12setup_kernelP17curandStateXORWOWm)
        /*0008*/ 	.word	0x0000001f


	//----- nvinfo : EIATTR_FRAME_SIZE
	.align		4
.L_10:
        /*000c*/ 	.byte	0x04, 0x11
        /*000e*/ 	.short	(.L_12 - .L_11)
	.align		4
.L_11:
        /*0010*/ 	.word	index@(_Z12setup_kernelP17curandStateXORWOWm)
        /*0014*/ 	.word	0x00000000


	//----- nvinfo : EIATTR_REGCOUNT
	.align		4
.L_12:
        /*0018*/ 	.byte	0x04, 0x2f
        /*001a*/ 	.short	(.L_14 - .L_13)
	.align		4
.L_13:
        /*001c*/ 	.word	index@(_Z6kernelPfP17curandStateXORWOWi)
        /*0020*/ 	.word	0x0000001e


	//----- nvinfo : EIATTR_FRAME_SIZE
	.align		4
.L_14:
        /*0024*/ 	.byte	0x04, 0x11
        /*0026*/ 	.short	(.L_16 - .L_15)
	.align		4
.L_15:
        /*0028*/ 	.word	index@(_Z6kernelPfP17curandStateXORWOWi)
        /*002c*/ 	.word	0x00000000


	//----- nvinfo : EIATTR_MIN_STACK_SIZE
	.align		4
.L_16:
        /*0030*/ 	.byte	0x04, 0x12
        /*0032*/ 	.short	(.L_18 - .L_17)
	.align		4
.L_17:
        /*0034*/ 	.word	index@(_Z6kernelPfP17curandStateXORWOWi)
        /*0038*/ 	.word	0x00000000


	//----- nvinfo : EIATTR_MIN_STACK_SIZE
	.align		4
.L_18:
        /*003c*/ 	.byte	0x04, 0x12
        /*003e*/ 	.short	(.L_20 - .L_19)
	.align		4
.L_19:
        /*0040*/ 	.word	index@(_Z12setup_kernelP17curandStateXORWOWm)
        /*0044*/ 	.word	0x00000000
.L_20:


//--------------------- .nv.compat                --------------------------
	.section	.nv.compat,"",@"SHT_CUDA_COMPAT_INFO"
	.align	4
        /*0000*/ 	.byte	0x02, 0x09, 0x00, 0x00, 0x02, 0x02, 0x01, 0x00, 0x02, 0x05, 0x05, 0x00, 0x03, 0x07, 0x01, 0x01
        /*0010*/ 	.byte	0x02, 0x03, 0x00, 0x00, 0x02, 0x06, 0x01, 0x00, 0x04, 0x0b, 0x08, 0x00, 0x09, 0x00, 0x00, 0x00
        /*0020*/ 	.byte	0x00, 0x00, 0x00, 0x00


//--------------------- .nv.info._Z6kernelPfP17curandStateXORWOWi --------------------------
	.section	.nv.info._Z6kernelPfP17curandStateXORWOWi,"",@"SHT_CUDA_INFO"
	.sectionflags	@""
	.align	4


	//----- nvinfo : EIATTR_CUDA_API_VERSION
	.align		4
        /*0000*/ 	.byte	0x04, 0x37
        /*0002*/ 	.short	(.L_22 - .L_21)
.L_21:
        /*0004*/ 	.word	0x00000082


	//----- nvinfo : EIATTR_KPARAM_INFO
	.align		4
.L_22:
        /*0008*/ 	.byte	0x04, 0x17
        /*000a*/ 	.short	(.L_24 - .L_23)
.L_23:
        /*000c*/ 	.word	0x00000000
        /*0010*/ 	.short	0x0002
        /*0012*/ 	.short	0x0010
        /*0014*/ 	.byte	0x00, 0xf0, 0x11, 0x00


	//----- nvinfo : EIATTR_KPARAM_INFO
	.align		4
.L_24:
        /*0018*/ 	.byte	0x04, 0x17
        /*001a*/ 	.short	(.L_26 - .L_25)
.L_25:
        /*001c*/ 	.word	0x00000000
        /*0020*/ 	.short	0x0001
        /*0022*/ 	.short	0x0008
        /*0024*/ 	.byte	0x00, 0xf5, 0x21, 0x00


	//----- nvinfo : EIATTR_KPARAM_INFO
	.align		4
.L_26:
        /*0028*/ 	.byte	0x04, 0x17
        /*002a*/ 	.short	(.L_28 - .L_27)
.L_27:
        /*002c*/ 	.word	0x00000000
        /*0030*/ 	.short	0x0000
        /*0032*/ 	.short	0x0000
        /*0034*/ 	.byte	0x00, 0xf5, 0x21, 0x00


	//----- nvinfo : EIATTR_SPARSE_MMA_MASK
	.align		4
.L_28:
        /*0038*/ 	.byte	0x03, 0x50
        /*003a*/ 	.short	0x0000


	//----- nvinfo : EIATTR_MAXREG_COUNT
	.align		4
        /*003c*/ 	.byte	0x03, 0x1b
        /*003e*/ 	.short	0x00ff


	//----- nvinfo : EIATTR_MERCURY_ISA_VERSION
	.align		4
        /*0040*/ 	.byte	0x03, 0x5f
        /*0042*/ 	.short	0x0101


	//----- nvinfo : EIATTR_VRC_CTA_INIT_COUNT
	.align		4
        /*0044*/ 	.byte	0x02, 0x4a
	.zero		1
	.zero		1


	//----- nvinfo : EIATTR_EXIT_INSTR_OFFSETS
	.align		4
        /*0048*/ 	.byte	0x04, 0x1c
        /*004a*/ 	.short	(.L_30 - .L_29)


	//   ....[0]....
.L_29:
        /*004c*/ 	.word	0x00000030


	//   ....[1]....
        /*0050*/ 	.word	0x00000750


	//   ....[2]....
        /*0054*/ 	.word	0x00000aa0


	//   ....[3]....
        /*0058*/ 	.word	0x00000c50


	//----- nvinfo : EIATTR_CBANK_PARAM_SIZE
	.align		4
.L_30:
        /*005c*/ 	.byte	0x03, 0x19
        /*005e*/ 	.short	0x0014


	//----- nvinfo : EIATTR_PARAM_CBANK
	.align		4
        /*0060*/ 	.byte	0x04, 0x0a
        /*0062*/ 	.short	(.L_32 - .L_31)
	.align		4
.L_31:
        /*0064*/ 	.word	index@(.nv.constant0._Z6kernelPfP17curandStateXORWOWi)
        /*0068*/ 	.short	0x0380
        /*006a*/ 	.short	0x0014


	//----- nvinfo : EIATTR_SW_WAR
	.align		4
.L_32:
        /*006c*/ 	.byte	0x04, 0x36
        /*006e*/ 	.short	(.L_34 - .L_33)
.L_33:
        /*0070*/ 	.word	0x00000008
.L_34:


//--------------------- .nv.info._Z12setup_kernelP17curandStateXORWOWm --------------------------
	.section	.nv.info._Z12setup_kernelP17curandStateXORWOWm,"",@"SHT_CUDA_INFO"
	.sectionflags	@""
	.align	4


	//----- nvinfo : EIATTR_CUDA_API_VERSION
	.align		4
        /*0000*/ 	.byte	0x04, 0x37
        /*0002*/ 	.short	(.L_36 - .L_35)
.L_35:
        /*0004*/ 	.word	0x00000082


	//----- nvinfo : EIATTR_KPARAM_INFO
	.align		4
.L_36:
        /*0008*/ 	.byte	0x04, 0x17
        /*000a*/ 	.short	(.L_38 - .L_37)
.L_37:
        /*000c*/ 	.word	0x00000000
        /*0010*/ 	.short	0x0001
        /*0012*/ 	.short	0x0008
        /*0014*/ 	.byte	0x00, 0xf0, 0x21, 0x00


	//----- nvinfo : EIATTR_KPARAM_INFO
	.align		4
.L_38:
        /*0018*/ 	.byte	0x04, 0x17
        /*001a*/ 	.short	(.L_40 - .L_39)
.L_39:
        /*001c*/ 	.word	0x00000000
        /*0020*/ 	.short	0x0000
        /*0022*/ 	.short	0x0000
        /*0024*/ 	.byte	0x00, 0xf5, 0x21, 0x00


	//----- nvinfo : EIATTR_SPARSE_MMA_MASK
	.align		4
.L_40:
        /*0028*/ 	.byte	0x03, 0x50
        /*002a*/ 	.short	0x0000


	//----- nvinfo : EIATTR_MAXREG_COUNT
	.align		4
        /*002c*/ 	.byte	0x03, 0x1b
        /*002e*/ 	.short	0x00ff


	//----- nvinfo : EIATTR_MERCURY_ISA_VERSION
	.align		4
        /*0030*/ 	.byte	0x03, 0x5f
        /*0032*/ 	.short	0x0101


	//----- nvinfo : EIATTR_VRC_CTA_INIT_COUNT
	.align		4
        /*0034*/ 	.byte	0x02, 0x4a
	.zero		1
	.zero		1


	//----- nvinfo : EIATTR_EXIT_INSTR_OFFSETS
	.align		4
        /*0038*/ 	.byte	0x04, 0x1c
        /*003a*/ 	.short	(.L_42 - .L_41)


	//   ....[0]....
.L_41:
        /*003c*/ 	.word	0x00000f20


	//----- nvinfo : EIATTR_CRS_STACK_SIZE
	.align		4
.L_42:
        /*0040*/ 	.byte	0x04, 0x1e
        /*0042*/ 	.short	(.L_44 - .L_43)
.L_43:
        /*0044*/ 	.word	0x00000000


	//----- nvinfo : EIATTR_CBANK_PARAM_SIZE
	.align		4
.L_44:
        /*0048*/ 	.byte	0x03, 0x19
        /*004a*/ 	.short	0x0010


	//----- nvinfo : EIATTR_PARAM_CBANK
	.align		4
        /*004c*/ 	.byte	0x04, 0x0a
        /*004e*/ 	.short	(.L_46 - .L_45)
	.align		4
.L_45:
        /*0050*/ 	.word	index@(.nv.constant0._Z12setup_kernelP17curandStateXORWOWm)
        /*0054*/ 	.short	0x0380
        /*0056*/ 	.short	0x0010


	//----- nvinfo : EIATTR_SW_WAR
	.align		4
.L_46:
        /*0058*/ 	.byte	0x04, 0x36
        /*005a*/ 	.short	(.L_48 - .L_47)
.L_47:
        /*005c*/ 	.word	0x00000008
.L_48:


//--------------------- .nv.callgraph             --------------------------
	.section	.nv.callgraph,"",@"SHT_CUDA_CALLGRAPH"
	.align	4
	.sectionentsize	8
	.align		4
        /*0000*/ 	.word	0x00000000
	.align		4
        /*0004*/ 	.word	0xffffffff
	.align		4
        /*0008*/ 	.word	0x00000000
	.align		4
        /*000c*/ 	.word	0xfffffffe
	.align		4
        /*0010*/ 	.word	0x00000000
	.align		4
        /*0014*/ 	.word	0xfffffffd
	.align		4
        /*0018*/ 	.word	0x00000000
	.align		4
        /*001c*/ 	.word	0xfffffffc


//--------------------- .nv.constant4             --------------------------
	.section	.nv.constant4,"a",@progbits
	.align	8
	.align		8
.nv.constant4:
        /*0000*/ 	.dword	precalc_xorwow_matrix
	.align		8
        /*0008*/ 	.dword	precalc_xorwow_offset_matrix
	.align		8
        /*0010*/ 	.dword	mrg32k3aM1
	.align		8
        /*0018*/ 	.dword	mrg32k3aM2
	.align		8
        /*0020*/ 	.dword	mrg32k3aM1SubSeq
	.align		8
        /*0028*/ 	.dword	mrg32k3aM2SubSeq
	.align		8
        /*0030*/ 	.dword	mrg32k3aM1Seq
	.align		8
        /*0038*/ 	.dword	mrg32k3aM2Seq


//--------------------- .nv.constant3             --------------------------
	.section	.nv.constant3,"a",@progbits
	.align	8
.nv.constant3:
	.type		__cr_lgamma_table,@object
	.size		__cr_lgamma_table,(.L_8 - __cr_lgamma_table)
__cr_lgamma_table:
        /*0000*/ 	.byte	0x00, 0x00, 0x00, 0x00, 0x00, 0x00, 0x00, 0x00, 0x00, 0x00, 0x00, 0x00, 0x00, 0x00, 0x00, 0x00
        /*0010*/ 	.byte	0xef, 0x39, 0xfa, 0xfe, 0x42, 0x2e, 0xe6, 0x3f, 0x02, 0x20, 0x2a, 0xfa, 0x0b, 0xab, 0xfc, 0x3f
        /*0020*/ 	.byte	0xf9, 0x2c, 0x92, 0x7c, 0xa7, 0x6c, 0x09, 0x40, 0xc9, 0x79, 0x44, 0x3c, 0x64, 0x26, 0x13, 0x40
        /*0030*/ 	.byte	0xca, 0x01, 0xcf, 0x3a, 0x27, 0x51, 0x1a, 0x40, 0x30, 0xcc, 0x2d, 0xf3, 0xe1, 0x0c, 0x21, 0x40
        /*0040*/ 	.byte	0x0d, 0xb7, 0xfc, 0x82, 0x8e, 0x35, 0x25, 0x40
.L_8:


//--------------------- .text._Z6kernelPfP17curandStateXORWOWi --------------------------
	.section	.text._Z6kernelPfP17curandStateXORWOWi,"ax",@progbits
	.align	128
        .global         _Z6kernelPfP17curandStateXORWOWi
        .type           _Z6kernelPfP17curandStateXORWOWi,@function
        .size           _Z6kernelPfP17curandStateXORWOWi,(.L_x_13 - _Z6kernelPfP17curandStateXORWOWi)
        .other          _Z6kernelPfP17curandStateXORWOWi,@"STO_CUDA_ENTRY STV_DEFAULT"
_Z6kernelPfP17curandStateXORWOWi:
.text._Z6kernelPfP17curandStateXORWOWi:
[----:B------:R-:W-:Y:S08]  /*0000*/  LDC R1, c[0x0][0x37c] ;  /* 0x0000df00ff017b82 */ /* 0x000ff00000000800 */
[----:B------:R-:W0:Y:S02]  /*0010*/  LDC R0, c[0x0][0x390] ;  /* 0x0000e400ff007b82 */ /* 0x000e240000000800 */
[----:B0-----:R-:W-:-:S13]  /*0020*/  ISETP.GE.AND P0, PT, R0, 0x1, PT ;  /* 0x000000010000780c */ /* 0x001fda0003f06270 */
[----:B------:R-:W-:Y:S05]  /*0030*/  @!P0 EXIT ;  /* 0x000000000000894d */ /* 0x000fea0003800000 */
[C---:B------:R-:W-:Y:S01]  /*0040*/  ISETP.GE.U32.AND P1, PT, R0.reuse, 0x4, PT ;  /* 0x000000040000780c */ /* 0x040fe20003f26070 */
[----:B------:R-:W0:Y:S01]  /*0050*/  LDCU.64 UR8, c[0x0][0x358] ;  /* 0x00006b00ff0877ac */ /* 0x000e220008000a00 */
[----:B------:R-:W-:Y:S01]  /*0060*/  LOP3.LUT R22, R0, 0x3, RZ, 0xc0, !PT ;  /* 0x0000000300167812 */ /* 0x000fe200078ec0ff */
[----:B------:R-:W-:-:S03]  /*0070*/  IMAD.MOV.U32 R4, RZ, RZ, RZ ;  /* 0x000000ffff047224 */ /* 0x000fc600078e00ff */
[----:B------:R-:W-:-:S07]  /*0080*/  ISETP.NE.AND P0, PT, R22, RZ, PT ;  /* 0x000000ff1600720c */ /* 0x000fce0003f05270 */
[----:B------:R-:W-:Y:S06]  /*0090*/  @!P1 BRA `(.L_x_0) ;  /* 0x0000000400ac9947 */ /* 0x000fec0003800000 */
[----:B------:R-:W1:Y:S01]  /*00a0*/  LDCU.128 UR4, c[0x0][0x380] ;  /* 0x00007000ff0477ac */ /* 0x000e620008000c00 */
[----:B------:R-:W-:-:S05]  /*00b0*/  LOP3.LUT R4, R0, 0x7ffffffc, RZ, 0xc0, !PT ;  /* 0x7ffffffc00047812 */ /* 0x000fca00078ec0ff */
[----:B------:R-:W-:Y:S01]  /*00c0*/  IMAD.MOV R5, RZ, RZ, -R4 ;  /* 0x000000ffff057224 */ /* 0x000fe200078e0a04 */
[----:B-1----:R-:W-:Y:S02]  /*00d0*/  UIADD3 UR6, UP0, UPT, UR6, 0x60, URZ ;  /* 0x0000006006067890 */ /* 0x002fe4000ff1e0ff */
[----:B------:R-:W-:Y:S02]  /*00e0*/  UIADD3 UR4, UP1, UPT, UR4, 0x8, URZ ;  /* 0x0000000804047890 */ /* 0x000fe4000ff3e0ff */
[----:B------:R-:W-:Y:S02]  /*00f0*/  UIADD3.X UR7, UPT, UPT, URZ, UR7, URZ, UP0, !UPT ;  /* 0x00000007ff077290 */ /* 0x000fe400087fe4ff */
[----:B------:R-:W-:Y:S01]  /*0100*/  UIADD3.X UR5, UPT, UPT, URZ, UR5, URZ, UP1, !UPT ;  /* 0x00000005ff057290 */ /* 0x000fe20008ffe4ff */
[----:B------:R-:W-:Y:S01]  /*0110*/  IMAD.U32 R6, RZ, RZ, UR6 ;  /* 0x00000006ff067e24 */ /* 0x000fe2000f8e00ff */
[----:B------:R-:W-:Y:S02]  /*0120*/  MOV R14, UR4 ;  /* 0x00000004000e7c02 */ /* 0x000fe40008000f00 */
[----:B------:R-:W-:-:S02]  /*0130*/  IMAD.U32 R11, RZ, RZ, UR7 ;  /* 0x00000007ff0b7e24 */ /* 0x000fc4000f8e00ff */
[----:B------:R-:W-:-:S07]  /*0140*/  IMAD.U32 R15, RZ, RZ, UR5 ;  /* 0x00000005ff0f7e24 */ /* 0x000fce000f8e00ff */
.L_x_1:
[----:B-1----:R-:W-:Y:S01]  /*0150*/  IMAD.MOV.U32 R2, RZ, RZ, R6 ;  /* 0x000000ffff027224 */ /* 0x002fe200078e0006 */
[----:B------:R-:W-:-:S05]  /*0160*/  MOV R3, R11 ;  /* 0x0000000b00037202 */ /* 0x000fca0000000f00 */
[----:B0-----:R-:W2:Y:S04]  /*0170*/  LDG.E.64 R6, desc[UR8][R2.64+-0x60] ;  /* 0xffffa00802067981 */ /* 0x001ea8000c1e1b00 */
[----:B------:R-:W3:Y:S04]  /*0180*/  LDG.E.64 R10, desc[UR8][R2.64+-0x50] ;  /* 0xffffb008020a7981 */ /* 0x000ee8000c1e1b00 */
[----:B------:R-:W4:Y:S01]  /*0190*/  LDG.E.64 R8, desc[UR8][R2.64+-0x58] ;  /* 0xffffa80802087981 */ /* 0x000f22000c1e1b00 */
[----:B--2---:R-:W-:-:S04]  /*01a0*/  SHF.R.U32.HI R12, RZ, 0x2, R7 ;  /* 0x00000002ff0c7819 */ /* 0x004fc80000011607 */
[----:B------:R-:W-:Y:S01]  /*01b0*/  LOP3.LUT R7, R12, R7, RZ, 0x3c, !PT ;  /* 0x000000070c077212 */ /* 0x000fe200078e3cff */
[----:B---3--:R-:W-:Y:S02]  /*01c0*/  IMAD.SHL.U32 R12, R11, 0x10, RZ ;  /* 0x000000100b0c7824 */ /* 0x008fe400078e00ff */
[----:B------:R-:W-:Y:S02]  /*01d0*/  IMAD.MOV.U32 R17, RZ, RZ, R10 ;  /* 0x000000ffff117224 */ /* 0x000fe400078e000a */
[----:B------:R-:W-:Y:S02]  /*01e0*/  IMAD.SHL.U32 R13, R7, 0x2, RZ ;  /* 0x00000002070d7824 */ /* 0x000fe400078e00ff */
[----:B------:R-:W-:-:S03]  /*01f0*/  IMAD.MOV.U32 R18, RZ, RZ, R11 ;  /* 0x000000ffff127224 */ /* 0x000fc600078e000b */
[----:B------:R-:W-:Y:S01]  /*0200*/  LOP3.LUT R16, R11, R12, R13, 0x96, !PT ;  /* 0x0000000c0b107212 */ /* 0x000fe200078e960d */
[----:B------:R-:W-:Y:S01]  /*0210*/  VIADD R12, R6, 0x587c5 ;  /* 0x000587c5060c7836 */ /* 0x000fe20000000000 */
[----:B----4-:R-:W-:Y:S01]  /*0220*/  MOV R13, R8 ;  /* 0x00000008000d7202 */ /* 0x010fe20000000f00 */
[----:B------:R-:W-:Y:S01]  /*0230*/  IMAD.MOV.U32 R6, RZ, RZ, 0x2f800000 ;  /* 0x2f800000ff067424 */ /* 0x000fe200078e00ff */
[----:B------:R-:W-:Y:S01]  /*0240*/  LOP3.LUT R19, R16, R7, RZ, 0x3c, !PT ;  /* 0x0000000710137212 */ /* 0x000fe200078e3cff */
[----:B------:R-:W-:Y:S02]  /*0250*/  IMAD.MOV.U32 R16, RZ, RZ, R9 ;  /* 0x000000ffff107224 */ /* 0x000fe400078e0009 */
[----:B------:R-:W-:Y:S01]  /*0260*/  IMAD.MOV.U32 R8, RZ, RZ, R14 ;  /* 0x000000ffff087224 */ /* 0x000fe200078e000e */
[----:B------:R-:W-:Y:S01]  /*0270*/  IADD3 R7, PT, PT, R19, R12, RZ ;  /* 0x0000000c13077210 */ /* 0x000fe20007ffe0ff */
[----:B------:R-:W-:Y:S01]  /*0280*/  IMAD.MOV.U32 R9, RZ, RZ, R15 ;  /* 0x000000ffff097224 */ /* 0x000fe200078e000f */
[----:B------:R0:W-:Y:S02]  /*0290*/  STG.E.64 desc[UR8][R2.64+-0x58], R16 ;  /* 0xffffa81002007986 */ /* 0x0001e4000c101b08 */
[----:B------:R-:W-:-:S02]  /*02a0*/  I2FP.F32.U32 R7, R7 ;  /* 0x0000000700077245 */ /* 0x000fc40000201000 */
[----:B------:R-:W-:Y:S03]  /*02b0*/  STG.E.64 desc[UR8][R2.64+-0x60], R12 ;  /* 0xffffa00c02007986 */ /* 0x000fe6000c101b08 */
[----:B------:R-:W-:Y:S01]  /*02c0*/  FFMA R7, R7, R6, 1.1641532182693481445e-10 ;  /* 0x2f00000007077423 */ /* 0x000fe20000000006 */
[----:B------:R-:W-:Y:S04]  /*02d0*/  STG.E.64 desc[UR8][R2.64+-0x50], R18 ;  /* 0xffffb01202007986 */ /* 0x000fe8000c101b08 */
[----:B------:R1:W-:Y:S04]  /*02e0*/  STG.E desc[UR8][R8.64+-0x8], R7 ;  /* 0xfffff80708007986 */ /* 0x0003e8000c101908 */
[----:B------:R-:W2:Y:S04]  /*02f0*/  LDG.E.64 R20, desc[UR8][R2.64+-0x30] ;  /* 0xffffd00802147981 */ /* 0x000ea8000c1e1b00 */
[----:B------:R-:W3:Y:S04]  /*0300*/  LDG.E.64 R14, desc[UR8][R2.64+-0x20] ;  /* 0xffffe008020e7981 */ /* 0x000ee8000c1e1b00 */
[----:B------:R-:W4:Y:S01]  /*0310*/  LDG.E.64 R10, desc[UR8][R2.64+-0x28] ;  /* 0xffffd808020a7981 */ /* 0x000f22000c1e1b00 */
[----:B--2---:R-:W-:Y:S01]  /*0320*/  SHF.R.U32.HI R24, RZ, 0x2, R21 ;  /* 0x00000002ff187819 */ /* 0x004fe20000011615 */
[----:B------:R-:W-:-:S03]  /*0330*/  VIADD R20, R20, 0x587c5 ;  /* 0x000587c514147836 */ /* 0x000fc60000000000 */
[----:B------:R-:W-:Y:S01]  /*0340*/  LOP3.LUT R24, R24, R21, RZ, 0x3c, !PT ;  /* 0x0000001518187212 */ /* 0x000fe200078e3cff */
[----:B---3--:R-:W-:Y:S01]  /*0350*/  IMAD.MOV.U32 R27, RZ, RZ, R14 ;  /* 0x000000ffff1b7224 */ /* 0x008fe200078e000e */
[----:B------:R-:W-:Y:S01]  /*0360*/  SHF.L.U32 R26, R15, 0x4, RZ ;  /* 0x000000040f1a7819 */ /* 0x000fe200000006ff */
[----:B----4-:R-:W-:Y:S02]  /*0370*/  IMAD.MOV.U32 R21, RZ, RZ, R10 ;  /* 0x000000ffff157224 */ /* 0x010fe400078e000a */
[----:B0-----:R-:W-:-:S03]  /*0380*/  IMAD.SHL.U32 R16, R24, 0x2, RZ ;  /* 0x0000000218107824 */ /* 0x001fc600078e00ff */
[----:B------:R-:W-:Y:S02]  /*0390*/  STG.E.64 desc[UR8][R2.64+-0x30], R20 ;  /* 0xffffd01402007986 */ /* 0x000fe4000c101b08 */
[----:B------:R-:W-:Y:S01]  /*03a0*/  LOP3.LUT R17, R15, R26, R16, 0x96, !PT ;  /* 0x0000001a0f117212 */ /* 0x000fe200078e9610 */
[----:B------:R-:W-:Y:S01]  /*03b0*/  IMAD.MOV.U32 R16, RZ, RZ, R15 ;  /* 0x000000ffff107224 */ /* 0x000fe200078e000f */
[----:B------:R-:W-:Y:S02]  /*03c0*/  MOV R26, R11 ;  /* 0x0000000b001a7202 */ /* 0x000fe40000000f00 */
[----:B------:R-:W-:-:S03]  /*03d0*/  LOP3.LUT R17, R17, R24, RZ, 0x3c, !PT ;  /* 0x0000001811117212 */ /* 0x000fc600078e3cff */
[----:B------:R0:W-:Y:S02]  /*03e0*/  STG.E.64 desc[UR8][R2.64+-0x28], R26 ;  /* 0xffffd81a02007986 */ /* 0x0001e4000c101b08 */
[----:B-1----:R-:W-:Y:S02]  /*03f0*/  IMAD.IADD R7, R17, 0x1, R20 ;  /* 0x0000000111077824 */ /* 0x002fe400078e0214 */
[----:B------:R-:W-:Y:S03]  /*0400*/  STG.E.64 desc[UR8][R2.64+-0x20], R16 ;  /* 0xffffe01002007986 */ /* 0x000fe6000c101b08 */
[----:B------:R-:W-:-:S05]  /*0410*/  I2FP.F32.U32 R7, R7 ;  /* 0x0000000700077245 */ /* 0x000fca0000201000 */
[----:B------:R-:W-:-:S05]  /*0420*/  FFMA R7, R7, R6, 1.1641532182693481445e-10 ;  /* 0x2f00000007077423 */ /* 0x000fca0000000006 */
[----:B------:R1:W-:Y:S04]  /*0430*/  STG.E desc[UR8][R8.64+-0x4], R7 ;  /* 0xfffffc0708007986 */ /* 0x0003e8000c101908 */
[----:B------:R-:W2:Y:S04]  /*0440*/  LDG.E.64 R14, desc[UR8][R2.64] ;  /* 0x00000008020e7981 */ /* 0x000ea8000c1e1b00 */
[----:B------:R-:W0:Y:S04]  /*0450*/  LDG.E.64 R12, desc[UR8][R2.64+0x10] ;  /* 0x00001008020c7981 */ /* 0x000e28000c1e1b00 */
[----:B------:R-:W3:Y:S01]  /*0460*/  LDG.E.64 R10, desc[UR8][R2.64+0x8] ;  /* 0x00000808020a7981 */ /* 0x000ee2000c1e1b00 */
[----:B--2---:R-:W-:Y:S01]  /*0470*/  SHF.R.U32.HI R18, RZ, 0x2, R15 ;  /* 0x00000002ff127819 */ /* 0x004fe2000001160f */
[----:B------:R-:W-:-:S03]  /*0480*/  VIADD R14, R14, 0x587c5 ;  /* 0x000587c50e0e7836 */ /* 0x000fc60000000000 */
[----:B------:R-:W-:Y:S01]  /*0490*/  LOP3.LUT R18, R18, R15, RZ, 0x3c, !PT ;  /* 0x0000000f12127212 */ /* 0x000fe200078e3cff */
[----:B0-----:R-:W-:Y:S01]  /*04a0*/  IMAD.MOV.U32 R27, RZ, RZ, R12 ;  /* 0x000000ffff1b7224 */ /* 0x001fe200078e000c */
[----:B------:R-:W-:Y:S02]  /*04b0*/  SHF.L.U32 R24, R13, 0x4, RZ ;  /* 0x000000040d187819 */ /* 0x000fe400000006ff */
[----:B---3--:R-:W-:Y:S01]  /*04c0*/  MOV R26, R11 ;  /* 0x0000000b001a7202 */ /* 0x008fe20000000f00 */
[----:B------:R-:W-:-:S04]  /*04d0*/  IMAD.SHL.U32 R15, R18, 0x2, RZ ;  /* 0x00000002120f7824 */ /* 0x000fc800078e00ff */
[----:B------:R-:W-:Y:S01]  /*04e0*/  STG.E.64 desc[UR8][R2.64+0x8], R26 ;  /* 0x0000081a02007986 */ /* 0x000fe2000c101b08 */
[----:B------:R-:W-:-:S04]  /*04f0*/  LOP3.LUT R15, R13, R24, R15, 0x96, !PT ;  /* 0x000000180d0f7212 */ /* 0x000fc800078e960f */
[----:B------:R-:W-:Y:S01]  /*0500*/  LOP3.LUT R19, R15, R18, RZ, 0x3c, !PT ;  /* 0x000000120f137212 */ /* 0x000fe200078e3cff */
[----:B------:R-:W-:Y:S02]  /*0510*/  IMAD.MOV.U32 R15, RZ, RZ, R10 ;  /* 0x000000ffff0f7224 */ /* 0x000fe400078e000a */
[----:B------:R-:W-:Y:S02]  /*0520*/  IMAD.MOV.U32 R18, RZ, RZ, R13 ;  /* 0x000000ffff127224 */ /* 0x000fe400078e000d */
[----:B-1----:R-:W-:Y:S01]  /*0530*/  IMAD.IADD R7, R19, 0x1, R14 ;  /* 0x0000000113077824 */ /* 0x002fe200078e020e */
[----:B------:R0:W-:Y:S04]  /*0540*/  STG.E.64 desc[UR8][R2.64], R14 ;  /* 0x0000000e02007986 */ /* 0x0001e8000c101b08 */
[----:B------:R-:W-:Y:S01]  /*0550*/  I2FP.F32.U32 R7, R7 ;  /* 0x0000000700077245 */ /* 0x000fe20000201000 */
[----:B------:R1:W-:Y:S04]  /*0560*/  STG.E.64 desc[UR8][R2.64+0x10], R18 ;  /* 0x0000101202007986 */ /* 0x0003e8000c101b08 */
[----:B------:R-:W-:-:S05]  /*0570*/  FFMA R7, R7, R6, 1.1641532182693481445e-10 ;  /* 0x2f00000007077423 */ /* 0x000fca0000000006 */
[----:B------:R2:W-:Y:S04]  /*0580*/  STG.E desc[UR8][R8.64], R7 ;  /* 0x0000000708007986 */ /* 0x0005e8000c101908 */
[----:B------:R-:W3:Y:S04]  /*0590*/  LDG.E.64 R16, desc[UR8][R2.64+0x30] ;  /* 0x0000300802107981 */ /* 0x000ee8000c1e1b00 */
[----:B------:R-:W4:Y:S04]  /*05a0*/  LDG.E.64 R12, desc[UR8][R2.64+0x40] ;  /* 0x00004008020c7981 */ /* 0x000f28000c1e1b00 */
[----:B------:R-:W5:Y:S01]  /*05b0*/  LDG.E.64 R10, desc[UR8][R2.64+0x38] ;  /* 0x00003808020a7981 */ /* 0x000f62000c1e1b00 */
[----:B------:R-:W-:-:S02]  /*05c0*/  IADD3 R5, PT, PT, R5, 0x4, RZ ;  /* 0x0000000405057810 */ /* 0x000fc40007ffe0ff */
[----:B0-----:R-:W-:Y:S02]  /*05d0*/  IADD3 R14, P3, PT, R8, 0x10, RZ ;  /* 0x00000010080e7810 */ /* 0x001fe40007f7e0ff */
[----:B------:R-:W-:-:S03]  /*05e0*/  ISETP.NE.AND P1, PT, R5, RZ, PT ;  /* 0x000000ff0500720c */ /* 0x000fc60003f25270 */
[----:B------:R-:W-:Y:S01]  /*05f0*/  IMAD.X R15, RZ, RZ, R9, P3 ;  /* 0x000000ffff0f7224 */ /* 0x000fe200018e0609 */
[----:B---3--:R-:W-:Y:S01]  /*0600*/  SHF.R.U32.HI R20, RZ, 0x2, R17 ;  /* 0x00000002ff147819 */ /* 0x008fe20000011611 */
[----:B------:R-:W-:-:S03]  /*0610*/  VIADD R16, R16, 0x587c5 ;  /* 0x000587c510107836 */ /* 0x000fc60000000000 */
[----:B------:R-:W-:Y:S01]  /*0620*/  LOP3.LUT R20, R20, R17, RZ, 0x3c, !PT ;  /* 0x0000001114147212 */ /* 0x000fe200078e3cff */
[----:B----4-:R-:W-:Y:S01]  /*0630*/  IMAD.MOV.U32 R21, RZ, RZ, R12 ;  /* 0x000000ffff157224 */ /* 0x010fe200078e000c */
[----:B------:R-:W-:Y:S01]  /*0640*/  SHF.L.U32 R24, R13, 0x4, RZ ;  /* 0x000000040d187819 */ /* 0x000fe200000006ff */
[----:B-1----:R-:W-:Y:S02]  /*0650*/  IMAD.MOV.U32 R18, RZ, RZ, R13 ;  /* 0x000000ffff127224 */ /* 0x002fe400078e000d */
[----:B------:R-:W-:-:S05]  /*0660*/  IMAD.SHL.U32 R17, R20, 0x2, RZ ;  /* 0x0000000214117824 */ /* 0x000fca00078e00ff */
[----:B------:R-:W-:-:S04]  /*0670*/  LOP3.LUT R17, R13, R24, R17, 0x96, !PT ;  /* 0x000000180d117212 */ /* 0x000fc800078e9611 */
[----:B------:R-:W-:Y:S01]  /*0680*/  LOP3.LUT R19, R17, R20, RZ, 0x3c, !PT ;  /* 0x0000001411137212 */ /* 0x000fe200078e3cff */
[----:B-----5:R-:W-:Y:S01]  /*0690*/  IMAD.MOV.U32 R17, RZ, RZ, R10 ;  /* 0x000000ffff117224 */ /* 0x020fe200078e000a */
[----:B------:R-:W-:-:S03]  /*06a0*/  MOV R20, R11 ;  /* 0x0000000b00147202 */ /* 0x000fc60000000f00 */
[----:B--2---:R-:W-:Y:S01]  /*06b0*/  IMAD.IADD R7, R19, 0x1, R16 ;  /* 0x0000000113077824 */ /* 0x004fe200078e0210 */
[----:B------:R1:W-:Y:S04]  /*06c0*/  STG.E.64 desc[UR8][R2.64+0x30], R16 ;  /* 0x0000301002007986 */ /* 0x0003e8000c101b08 */
[----:B------:R-:W-:Y:S01]  /*06d0*/  I2FP.F32.U32 R7, R7 ;  /* 0x0000000700077245 */ /* 0x000fe20000201000 */
[----:B------:R1:W-:Y:S04]  /*06e0*/  STG.E.64 desc[UR8][R2.64+0x38], R20 ;  /* 0x0000381402007986 */ /* 0x0003e8000c101b08 */
[----:B------:R-:W-:Y:S01]  /*06f0*/  FFMA R7, R7, R6, 1.1641532182693481445e-10 ;  /* 0x2f00000007077423 */ /* 0x000fe20000000006 */
[----:B------:R-:W-:Y:S01]  /*0700*/  IADD3 R6, P2, PT, R2, 0xc0, RZ ;  /* 0x000000c002067810 */ /* 0x000fe20007f5e0ff */
[----:B------:R1:W-:Y:S04]  /*0710*/  STG.E.64 desc[UR8][R2.64+0x40], R18 ;  /* 0x0000401202007986 */ /* 0x0003e8000c101b08 */
[----:B------:R1:W-:Y:S01]  /*0720*/  STG.E desc[UR8][R8.64+0x4], R7 ;  /* 0x0000040708007986 */ /* 0x0003e2000c101908 */
[----:B------:R-:W-:Y:S01]  /*0730*/  IMAD.X R11, RZ, RZ, R3, P2 ;  /* 0x000000ffff0b7224 */ /* 0x000fe200010e0603 */
[----:B------:R-:W-:Y:S06]  /*0740*/  @P1 BRA `(.L_x_1) ;  /* 0xfffffff800801947 */ /* 0x000fec000383ffff */
.L_x_0:
[----:B0-----:R-:W-:Y:S05]  /*0750*/  @!P0 EXIT ;  /* 0x000000000000894d */ /* 0x001fea0003800000 */
[----:B------:R-:W-:Y:S02]  /*0760*/  ISETP.NE.AND P0, PT, R22, 0x1, PT ;  /* 0x000000011600780c */ /* 0x000fe40003f05270 */
[----:B------:R-:W-:-:S04]  /*0770*/  LOP3.LUT R0, R0, 0x1, RZ, 0xc0, !PT ;  /* 0x0000000100007812 */ /* 0x000fc800078ec0ff */
[----:B------:R-:W-:-:S07]  /*0780*/  ISETP.NE.U32.AND P1, PT, R0, 0x1, PT ;  /* 0x000000010000780c */ /* 0x000fce0003f25070 */
[----:B------:R-:W-:Y:S06]  /*0790*/  @!P0 BRA `(.L_x_2) ;  /* 0x0000000000c08947 */ /* 0x000fec0003800000 */
[----:B-1----:R-:W0:Y:S08]  /*07a0*/  LDC.64 R2, c[0x0][0x388] ;  /* 0x0000e200ff027b82 */ /* 0x002e300000000a00 */
[----:B------:R-:W1:Y:S01]  /*07b0*/  LDC.64 R10, c[0x0][0x380] ;  /* 0x0000e000ff0a7b82 */ /* 0x000e620000000a00 */
[----:B0-----:R-:W-:-:S05]  /*07c0*/  IMAD.WIDE.U32 R2, R4, 0x30, R2 ;  /* 0x0000003004027825 */ /* 0x001fca00078e0002 */
[----:B------:R-:W2:Y:S04]  /*07d0*/  LDG.E.64 R12, desc[UR8][R2.64] ;  /* 0x00000008020c7981 */ /* 0x000ea8000c1e1b00 */
[----:B------:R-:W3:Y:S04]  /*07e0*/  LDG.E.64 R6, desc[UR8][R2.64+0x10] ;  /* 0x0000100802067981 */ /* 0x000ee8000c1e1b00 */
[----:B------:R-:W4:Y:S01]  /*07f0*/  LDG.E.64 R8, desc[UR8][R2.64+0x8] ;  /* 0x0000080802087981 */ /* 0x000f22000c1e1b00 */
[----:B-1----:R-:W-:Y:S01]  /*0800*/  IMAD.WIDE.U32 R10, R4, 0x4, R10 ;  /* 0x00000004040a7825 */ /* 0x002fe200078e000a */
[----:B--2---:R-:W-:-:S03]  /*0810*/  SHF.R.U32.HI R0, RZ, 0x2, R13 ;  /* 0x00000002ff007819 */ /* 0x004fc6000001160d */
[----:B------:R-:W-:Y:S01]  /*0820*/  VIADD R12, R12, 0x587c5 ;  /* 0x000587c50c0c7836 */ /* 0x000fe20000000000 */
[----:B------:R-:W-:Y:S01]  /*0830*/  LOP3.LUT R0, R0, R13, RZ, 0x3c, !PT ;  /* 0x0000000d00007212 */ /* 0x000fe200078e3cff */
[C---:B---3--:R-:W-:Y:S02]  /*0840*/  IMAD.SHL.U32 R14, R7.reuse, 0x10, RZ ;  /* 0x00000010070e7824 */ /* 0x048fe400078e00ff */
[----:B------:R-:W-:Y:S01]  /*0850*/  IMAD.MOV.U32 R21, RZ, RZ, R6 ;  /* 0x000000ffff157224 */ /* 0x000fe200078e0006 */
[----:B------:R-:W-:Y:S01]  /*0860*/  SHF.L.U32 R5, R0, 0x1, RZ ;  /* 0x0000000100057819 */ /* 0x000fe200000006ff */
[----:B------:R-:W-:Y:S01]  /*0870*/  IMAD.MOV.U32 R22, RZ, RZ, R7 ;  /* 0x000000ffff167224 */ /* 0x000fe200078e0007 */
[----:B----4-:R-:W-:Y:S01]  /*0880*/  MOV R13, R8 ;  /* 0x00000008000d7202 */ /* 0x010fe20000000f00 */
[----:B------:R-:W-:Y:S01]  /*0890*/  IMAD.MOV.U32 R20, RZ, RZ, R9 ;  /* 0x000000ffff147224 */ /* 0x000fe200078e0009 */
[----:B------:R-:W-:-:S03]  /*08a0*/  LOP3.LUT R5, R7, R14, R5, 0x96, !PT ;  /* 0x0000000e07057212 */ /* 0x000fc600078e9605 */
[----:B------:R0:W-:Y:S01]  /*08b0*/  STG.E.64 desc[UR8][R2.64], R12 ;  /* 0x0000000c02007986 */ /* 0x0001e2000c101b08 */
[----:B------:R-:W-:Y:S01]  /*08c0*/  LOP3.LUT R23, R5, R0, RZ, 0x3c, !PT ;  /* 0x0000000005177212 */ /* 0x000fe200078e3cff */
[----:B------:R-:W-:Y:S02]  /*08d0*/  HFMA2 R0, -RZ, RZ, 0.1171875, 0 ;  /* 0x2f800000ff007431 */ /* 0x000fe400000001ff */
[----:B------:R-:W-:Y:S02]  /*08e0*/  STG.E.64 desc[UR8][R2.64+0x8], R20 ;  /* 0x0000081402007986 */ /* 0x000fe4000c101b08 */
[----:B------:R-:W-:Y:S02]  /*08f0*/  IMAD.IADD R5, R23, 0x1, R12 ;  /* 0x0000000117057824 */ /* 0x000fe400078e020c */
[----:B------:R-:W-:Y:S03]  /*0900*/  STG.E.64 desc[UR8][R2.64+0x10], R22 ;  /* 0x0000101602007986 */ /* 0x000fe6000c101b08 */
[----:B------:R-:W-:-:S05]  /*0910*/  I2FP.F32.U32 R5, R5 ;  /* 0x0000000500057245 */ /* 0x000fca0000201000 */
[----:B------:R-:W-:-:S05]  /*0920*/  FFMA R5, R5, R0, 1.1641532182693481445e-10 ;  /* 0x2f00000005057423 */ /* 0x000fca0000000000 */
[----:B------:R1:W-:Y:S04]  /*0930*/  STG.E desc[UR8][R10.64], R5 ;  /* 0x000000050a007986 */ /* 0x0003e8000c101908 */
[----:B------:R-:W2:Y:S04]  /*0940*/  LDG.E.64 R14, desc[UR8][R2.64+0x30] ;  /* 0x00003008020e7981 */ /* 0x000ea8000c1e1b00 */
[----:B------:R-:W3:Y:S04]  /*0950*/  LDG.E.64 R6, desc[UR8][R2.64+0x40] ;  /* 0x0000400802067981 */ /* 0x000ee8000c1e1b00 */
[----:B------:R-:W4:Y:S01]  /*0960*/  LDG.E.64 R8, desc[UR8][R2.64+0x38] ;  /* 0x0000380802087981 */ /* 0x000f22000c1e1b00 */
[----:B------:R-:W-:Y:S01]  /*0970*/  VIADD R4, R4, 0x2 ;  /* 0x0000000204047836 */ /* 0x000fe20000000000 */
[----:B--2---:R-:W-:Y:S01]  /*0980*/  SHF.R.U32.HI R16, RZ, 0x2, R15 ;  /* 0x00000002ff107819 */ /* 0x004fe2000001160f */
[----:B------:R-:W-:-:S03]  /*0990*/  VIADD R14, R14, 0x587c5 ;  /* 0x000587c50e0e7836 */ /* 0x000fc60000000000 */
[----:B------:R-:W-:Y:S01]  /*09a0*/  LOP3.LUT R16, R16, R15, RZ, 0x3c, !PT ;  /* 0x0000000f10107212 */ /* 0x000fe200078e3cff */
[C---:B---3--:R-:W-:Y:S02]  /*09b0*/  IMAD.SHL.U32 R18, R7.reuse, 0x10, RZ ;  /* 0x0000001007127824 */ /* 0x048fe400078e00ff */
[----:B0-----:R-:W-:Y:S01]  /*09c0*/  IMAD.MOV.U32 R13, RZ, RZ, R6 ;  /* 0x000000ffff0d7224 */ /* 0x001fe200078e0006 */
[----:B------:R-:W-:Y:S02]  /*09d0*/  SHF.L.U32 R15, R16, 0x1, RZ ;  /* 0x00000001100f7819 */ /* 0x000fe400000006ff */
[----:B----4-:R-:W-:Y:S02]  /*09e0*/  MOV R12, R9 ;  /* 0x00000009000c7202 */ /* 0x010fe40000000f00 */
[----:B------:R-:W-:-:S03]  /*09f0*/  LOP3.LUT R15, R7, R18, R15, 0x96, !PT ;  /* 0x00000012070f7212 */ /* 0x000fc600078e960f */
[----:B------:R0:W-:Y:S01]  /*0a00*/  STG.E.64 desc[UR8][R2.64+0x38], R12 ;  /* 0x0000380c02007986 */ /* 0x0001e2000c101b08 */
[----:B------:R-:W-:Y:S01]  /*0a10*/  LOP3.LUT R17, R15, R16, RZ, 0x3c, !PT ;  /* 0x000000100f117212 */ /* 0x000fe200078e3cff */
[----:B------:R-:W-:Y:S01]  /*0a20*/  IMAD.MOV.U32 R15, RZ, RZ, R8 ;  /* 0x000000ffff0f7224 */ /* 0x000fe200078e0008 */
[----:B------:R-:W-:-:S03]  /*0a30*/  MOV R16, R7 ;  /* 0x0000000700107202 */ /* 0x000fc60000000f00 */
[----:B-1----:R-:W-:Y:S01]  /*0a40*/  IMAD.IADD R5, R17, 0x1, R14 ;  /* 0x0000000111057824 */ /* 0x002fe200078e020e */
[----:B------:R0:W-:Y:S04]  /*0a50*/  STG.E.64 desc[UR8][R2.64+0x30], R14 ;  /* 0x0000300e02007986 */ /* 0x0001e8000c101b08 */
[----:B------:R-:W-:Y:S01]  /*0a60*/  I2FP.F32.U32 R5, R5 ;  /* 0x0000000500057245 */ /* 0x000fe20000201000 */
[----:B------:R0:W-:Y:S04]  /*0a70*/  STG.E.64 desc[UR8][R2.64+0x40], R16 ;  /* 0x0000401002007986 */ /* 0x0001e8000c101b08 */
[----:B------:R-:W-:-:S05]  /*0a80*/  FFMA R5, R5, R0, 1.1641532182693481445e-10 ;  /* 0x2f00000005057423 */ /* 0x000fca0000000000 */
[----:B------:R0:W-:Y:S02]  /*0a90*/  STG.E desc[UR8][R10.64+0x4], R5 ;  /* 0x000004050a007986 */ /* 0x0001e4000c101908 */
.L_x_2:
[----:B------:R-:W-:Y:S05]  /*0aa0*/  @P1 EXIT ;  /* 0x000000000000194d */ /* 0x000fea0003800000 */
[----:B01----:R-:W0:Y:S08]  /*0ab0*/  LDC.64 R2, c[0x0][0x388] ;  /* 0x0000e200ff027b82 */ /* 0x003e300000000a00 */
        /* <DEDUP_REMOVED lines=13> */
[----:B----4-:R-:W-:Y:S02]  /*0b90*/  MOV R13, R6 ;  /* 0x00000006000d7202 */ /* 0x010fe40000000f00 */
[----:B------:R-:W-:Y:S01]  /*0ba0*/  LOP3.LUT R5, R9, R14, R5, 0x96, !PT ;  /* 0x0000000e09057212 */ /* 0x000fe200078e9605 */
[----:B------:R-:W-:-:S02]  /*0bb0*/  IMAD.MOV.U32 R14, RZ, RZ, R7 ;  /* 0x000000ffff0e7224 */ /* 0x000fc400078e0007 */
[----:B------:R-:W-:Y:S01]  /*0bc0*/  STG.E.64 desc[UR8][R2.64], R12 ;  /* 0x0000000c02007986 */ /* 0x000fe2000c101b08 */
[----:B------:R-:W-:Y:S01]  /*0bd0*/  LOP3.LUT R17, R5, R0, RZ, 0x3c, !PT ;  /* 0x0000000005117212 */ /* 0x000fe200078e3cff */
[----:B------:R-:W-:Y:S02]  /*0be0*/  HFMA2 R5, -RZ, RZ, 0.1171875, 0 ;  /* 0x2f800000ff057431 */ /* 0x000fe400000001ff */
[----:B------:R-:W-:Y:S02]  /*0bf0*/  STG.E.64 desc[UR8][R2.64+0x8], R14 ;  /* 0x0000080e02007986 */ /* 0x000fe4000c101b08 */
[----:B------:R-:W-:Y:S02]  /*0c00*/  IMAD.IADD R0, R17, 0x1, R12 ;  /* 0x0000000111007824 */ /* 0x000fe400078e020c */
[----:B------:R-:W-:Y:S03]  /*0c10*/  STG.E.64 desc[UR8][R2.64+0x10], R16 ;  /* 0x0000101002007986 */ /* 0x000fe6000c101b08 */
[----:B------:R-:W-:-:S05]  /*0c20*/  I2FP.F32.U32 R0, R0 ;  /* 0x0000000000007245 */ /* 0x000fca0000201000 */
[----:B------:R-:W-:-:S05]  /*0c30*/  FFMA R5, R0, R5, 1.1641532182693481445e-10 ;  /* 0x2f00000000057423 */ /* 0x000fca0000000005 */
[----:B------:R-:W-:Y:S01]  /*0c40*/  STG.E desc[UR8][R10.64], R5 ;  /* 0x000000050a007986 */ /* 0x000fe2000c101908 */
[----:B------:R-:W-:Y:S05]  /*0c50*/  EXIT ;  /* 0x000000000000794d */ /* 0x000fea0003800000 */
.L_x_3:
[----:B------:R-:W-:-:S00]  /*0c60*/  BRA `(.L_x_3) ;  /* 0xfffffffc00fc7947 */ /* 0x000fc0000383ffff */
[----:B------:R-:W-:-:S00]  /*0c70*/  NOP ;  /* 0x0000000000007918 */ /* 0x000fc00000000000 */
        /* <DEDUP_REMOVED lines=8> */
.L_x_13:


//--------------------- .text._Z12setup_kernelP17curandStateXORWOWm --------------------------
	.section	.text._Z12setup_kernelP17curandStateXORWOWm,"ax",@progbits
	.align	128
        .global         _Z12setup_kernelP17curandStateXORWOWm
        .type           _Z12setup_kernelP17curandStateXORWOWm,@function
        .size           _Z12setup_kernelP17curandStateXORWOWm,(.L_x_14 - _Z12setup_kernelP17curandStateXORWOWm)
        .other          _Z12setup_kernelP17curandStateXORWOWm,@"STO_CUDA_ENTRY STV_DEFAULT"
_Z12setup_kernelP17curandStateXORWOWm:
.text._Z12setup_kernelP17curandStateXORWOWm:
[----:B------:R-:W-:Y:S08]  /*0000*/  LDC R1, c[0x0][0x37c] ;  /* 0x0000df00ff017b82 */ /* 0x000ff00000000800 */
[----:B------:R-:W0:Y:S01]  /*0010*/  LDC.64 R4, c[0x0][0x388] ;  /* 0x0000e200ff047b82 */ /* 0x000e220000000a00 */
[----:B------:R-:W1:Y:S01]  /*0020*/  S2R R13, SR_TID.X ;  /* 0x00000000000d7919 */ /* 0x000e620000002100 */
[----:B------:R-:W2:Y:S01]  /*0030*/  LDCU.64 UR4, c[0x0][0x358] ;  /* 0x00006b00ff0477ac */ /* 0x000ea20008000a00 */
[----:B------:R-:W-:Y:S05]  /*0040*/  BSSY.RECONVERGENT B0, `(.L_x_4) ;  /* 0x00000e7000007945 */ /* 0x000fea0003800200 */
[----:B------:R-:W1:Y:S01]  /*0050*/  LDC.64 R2, c[0x0][0x380] ;  /* 0x0000e000ff027b82 */ /* 0x000e620000000a00 */
[----:B0-----:R-:W-:-:S02]  /*0060*/  LOP3.LUT R0, R4, 0xaad26b49, RZ, 0x3c, !PT ;  /* 0xaad26b4904007812 */ /* 0x001fc400078e3cff */
[----:B------:R-:W-:-:S03]  /*0070*/  LOP3.LUT R4, R5, 0xf7dcefdd, RZ, 0x3c, !PT ;  /* 0xf7dcefdd05047812 */ /* 0x000fc600078e3cff */
[----:B------:R-:W-:Y:S02]  /*0080*/  IMAD R0, R0, 0x4182bed5, RZ ;  /* 0x4182bed500007824 */ /* 0x000fe400078e02ff */
[----:B------:R-:W-:Y:S02]  /*0090*/  IMAD R5, R4, -0x658354e5, RZ ;  /* 0x9a7cab1b04057824 */ /* 0x000fe400078e02ff */
[----:B-1----:R-:W-:Y:S01]  /*00a0*/  IMAD.WIDE.U32 R2, R13, 0x30, R2 ;  /* 0x000000300d027825 */ /* 0x002fe200078e0002 */
[C---:B------:R-:W-:Y:S02]  /*00b0*/  LOP3.LUT R8, R0.reuse, 0x159a55e5, RZ, 0x3c, !PT ;  /* 0x159a55e500087812 */ /* 0x040fe400078e3cff */
[C---:B------:R-:W-:Y:S01]  /*00c0*/  IADD3 R6, PT, PT, R0.reuse, 0x64f0c9, R5 ;  /* 0x0064f0c900067810 */ /* 0x040fe20007ffe005 */
[C---:B------:R-:W-:Y:S01]  /*00d0*/  VIADD R7, R0.reuse, 0x75bcd15 ;  /* 0x075bcd1500077836 */ /* 0x040fe20000000000 */
[----:B------:R-:W-:Y:S01]  /*00e0*/  LOP3.LUT R10, R5, 0x5491333, RZ, 0x3c, !PT ;  /* 0x05491333050a7812 */ /* 0x000fe200078e3cff */
[----:B------:R-:W-:Y:S01]  /*00f0*/  VIADD R11, R0, 0x583f19 ;  /* 0x00583f19000b7836 */ /* 0x000fe20000000000 */
[----:B------:R-:W-:Y:S01]  /*0100*/  ISETP.NE.AND P0, PT, R13, RZ, PT ;  /* 0x000000ff0d00720c */ /* 0x000fe20003f05270 */
[----:B------:R-:W-:Y:S01]  /*0110*/  VIADD R9, R5, 0x1f123bb5 ;  /* 0x1f123bb505097836 */ /* 0x000fe20000000000 */
[----:B--2---:R0:W-:Y:S04]  /*0120*/  STG.E.64 desc[UR4][R2.64], R6 ;  /* 0x0000000602007986 */ /* 0x0041e8000c101b04 */
[----:B------:R0:W-:Y:S04]  /*0130*/  STG.E.64 desc[UR4][R2.64+0x8], R8 ;  /* 0x0000080802007986 */ /* 0x0001e8000c101b04 */
[----:B------:R0:W-:Y:S03]  /*0140*/  STG.E.64 desc[UR4][R2.64+0x10], R10 ;  /* 0x0000100a02007986 */ /* 0x0001e6000c101b04 */
[----:B------:R-:W-:Y:S05]  /*0150*/  @!P0 BRA `(.L_x_5) ;  /* 0x0000000c00548947 */ /* 0x000fea0003800000 */
[----:B------:R-:W-:Y:S01]  /*0160*/  IMAD.MOV.U32 R0, RZ, RZ, R13 ;  /* 0x000000ffff007224 */ /* 0x000fe200078e000d */
[----:B0-----:R-:W-:-:S07]  /*0170*/  CS2R R10, SRZ ;  /* 0x00000000000a7805 */ /* 0x001fce000001ff00 */
.L_x_11:
[----:B0-----:R-:W-:Y:S01]  /*0180*/  LOP3.LUT R2, R0, 0x3, RZ, 0xc0, !PT ;  /* 0x0000000300027812 */ /* 0x001fe200078ec0ff */
[----:B------:R-:W-:Y:S03]  /*0190*/  BSSY.RECONVERGENT B1, `(.L_x_6) ;  /* 0x00000cb000017945 */ /* 0x000fe60003800200 */
[----:B------:R-:W-:-:S04]  /*01a0*/  ISETP.NE.U32.AND P0, PT, R2, RZ, PT ;  /* 0x000000ff0200720c */ /* 0x000fc80003f05070 */
[----:B------:R-:W-:-:S13]  /*01b0*/  ISETP.NE.AND.EX P0, PT, RZ, RZ, PT, P0 ;  /* 0x000000ffff00720c */ /* 0x000fda0003f05300 */
[----:B------:R-:W-:Y:S05]  /*01c0*/  @!P0 BRA `(.L_x_7) ;  /* 0x0000000c001c8947 */ /* 0x000fea0003800000 */
[----:B------:R-:W0:Y:S01]  /*01d0*/  LDC.64 R6, c[0x4][RZ] ;  /* 0x01000000ff067b82 */ /* 0x000e220000000a00 */
[----:B------:R-:W-:Y:S02]  /*01e0*/  IMAD.MOV.U32 R12, RZ, RZ, RZ ;  /* 0x000000ffff0c7224 */ /* 0x000fe400078e00ff */
[----:B0-----:R-:W-:-:S07]  /*01f0*/  IMAD.WIDE.U32 R6, R10, 0xc80, R6 ;  /* 0x00000c800a067825 */ /* 0x001fce00078e0006 */
.L_x_10:
[----:B0-----:R-:W-:Y:S01]  /*0200*/  IMAD.MOV.U32 R13, RZ, RZ, RZ ;  /* 0x000000ffff0d7224 */ /* 0x001fe200078e00ff */
[----:B------:R-:W-:Y:S01]  /*0210*/  CS2R R2, SRZ ;  /* 0x0000000000027805 */ /* 0x000fe2000001ff00 */
[----:B------:R-:W-:Y:S01]  /*0220*/  IMAD.MOV.U32 R15, RZ, RZ, RZ ;  /* 0x000000ffff0f7224 */ /* 0x000fe200078e00ff */
[----:B------:R-:W-:-:S07]  /*0230*/  CS2R R4, SRZ ;  /* 0x0000000000047805 */ /* 0x000fce000001ff00 */
.L_x_9:
[----:B------:R-:W0:Y:S01]  /*0240*/  S2R R14, SR_TID.X ;  /* 0x00000000000e7919 */ /* 0x000e220000002100 */
[----:B------:R-:W0:Y:S02]  /*0250*/  LDC.64 R8, c[0x0][0x380] ;  /* 0x0000e000ff087b82 */ /* 0x000e240000000a00 */
[----:B0-----:R-:W-:-:S04]  /*0260*/  IMAD.WIDE.U32 R8, R14, 0x30, R8 ;  /* 0x000000300e087825 */ /* 0x001fc800078e0008 */
[----:B------:R-:W-:-:S05]  /*0270*/  IMAD.WIDE.U32 R8, R15, 0x4, R8 ;  /* 0x000000040f087825 */ /* 0x000fca00078e0008 */
[----:B------:R0:W5:Y:S01]  /*0280*/  LDG.E R16, desc[UR4][R8.64+0x4] ;  /* 0x0000040408107981 */ /* 0x000162000c1e1900 */
[----:B------:R-:W-:-:S07]  /*0290*/  IMAD.MOV.U32 R17, RZ, RZ, RZ ;  /* 0x000000ffff117224 */ /* 0x000fce00078e00ff */
.L_x_8:
[----:B-----5:R-:W-:Y:S01]  /*02a0*/  SHF.R.U32.HI R24, RZ, R17, R16 ;  /* 0x00000011ff187219 */ /* 0x020fe20000011610 */
[----:B0-----:R-:W-:-:S03]  /*02b0*/  IMAD.SHL.U32 R8, R15, 0x20, RZ ;  /* 0x000000200f087824 */ /* 0x001fc600078e00ff */
[----:B------:R-:W-:Y:S01]  /*02c0*/  LOP3.LUT R9, R24, 0x1, RZ, 0xc0, !PT ;  /* 0x0000000118097812 */ /* 0x000fe200078ec0ff */
[----:B------:R-:W-:-:S03]  /*02d0*/  IMAD.IADD R8, R8, 0x1, R17 ;  /* 0x0000000108087824 */ /* 0x000fc600078e0211 */
[----:B------:R-:W-:Y:S01]  /*02e0*/  ISETP.NE.U32.AND P0, PT, R9, 0x1, PT ;  /* 0x000000010900780c */ /* 0x000fe20003f05070 */
[----:B------:R-:W-:-:S03]  /*02f0*/  IMAD R9, R8, 0x5, RZ ;  /* 0x0000000508097824 */ /* 0x000fc600078e02ff */
[----:B------:R-:W-:Y:S01]  /*0300*/  R2P PR, R24, 0x7e ;  /* 0x0000007e18007804 */ /* 0x000fe20000000000 */
[----:B------:R-:W-:-:S08]  /*0310*/  IMAD.WIDE.U32 R8, R9, 0x4, R6 ;  /* 0x0000000409087825 */ /* 0x000fd000078e0006 */
[----:B------:R-:W2:Y:S04]  /*0320*/  @!P0 LDG.E R18, desc[UR4][R8.64] ;  /* 0x0000000408128981 */ /* 0x000ea8000c1e1900 */
[----:B------:R-:W3:Y:S04]  /*0330*/  @P1 LDG.E R22, desc[UR4][R8.64+0x14] ;  /* 0x0000140408161981 */ /* 0x000ee8000c1e1900 */
[----:B------:R-:W4:Y:S04]  /*0340*/  @!P0 LDG.E R20, desc[UR4][R8.64+0x10] ;  /* 0x0000100408148981 */ /* 0x000f28000c1e1900 */
[----:B------:R-:W4:Y:S04]  /*0350*/  @P2 LDG.E R28, desc[UR4][R8.64+0x28] ;  /* 0x00002804081c2981 */ /* 0x000f28000c1e1900 */
[----:B------:R-:W4:Y:S04]  /*0360*/  @P1 LDG.E R26, desc[UR4][R8.64+0x24] ;  /* 0x00002404081a1981 */ /* 0x000f28000c1e1900 */
[----:B------:R-:W4:Y:S04]  /*0370*/  @P3 LDG.E R21, desc[UR4][R8.64+0x3c] ;  /* 0x00003c0408153981 */ /* 0x000f28000c1e1900 */
[----:B------:R-:W4:Y:S04]  /*0380*/  @P2 LDG.E R19, desc[UR4][R8.64+0x38] ;  /* 0x0000380408132981 */ /* 0x000f28000c1e1900 */
[----:B------:R-:W4:Y:S04]  /*0390*/  @P4 LDG.E R23, desc[UR4][R8.64+0x50] ;  /* 0x0000500408174981 */ /* 0x000f28000c1e1900 */
[----:B------:R-:W4:Y:S01]  /*03a0*/  @P1 LDG.E R25, desc[UR4][R8.64+0x20] ;  /* 0x0000200408191981 */ /* 0x000f22000c1e1900 */
[----:B--2---:R-:W-:-:S03]  /*03b0*/  @!P0 LOP3.LUT R13, R13, R18, RZ, 0x3c, !PT ;  /* 0x000000120d0d8212 */ /* 0x004fc600078e3cff */
[----:B------:R-:W2:Y:S01]  /*03c0*/  @!P0 LDG.E R18, desc[UR4][R8.64+0x8] ;  /* 0x0000080408128981 */ /* 0x000ea2000c1e1900 */
[----:B---3--:R-:W-:-:S03]  /*03d0*/  @P1 LOP3.LUT R13, R13, R22, RZ, 0x3c, !PT ;  /* 0x000000160d0d1212 */ /* 0x008fc600078e3cff */
[----:B------:R-:W3:Y:S01]  /*03e0*/  @P3 LDG.E R22, desc[UR4][R8.64+0x4c] ;  /* 0x00004c0408163981 */ /* 0x000ee2000c1e1900 */
[----:B----4-:R-:W-:-:S03]  /*03f0*/  @!P0 LOP3.LUT R3, R3, R20, RZ, 0x3c, !PT ;  /* 0x0000001403038212 */ /* 0x010fc600078e3cff */
[----:B------:R-:W4:Y:S01]  /*0400*/  @P1 LDG.E R20, desc[UR4][R8.64+0x1c] ;  /* 0x00001c0408141981 */ /* 0x000f22000c1e1900 */
[----:B------:R-:W-:Y:S02]  /*0410*/  @P2 LOP3.LUT R13, R13, R28, RZ, 0x3c, !PT ;  /* 0x0000001c0d0d2212 */ /* 0x000fe400078e3cff */
[----:B------:R-:W-:Y:S02]  /*0420*/  @P1 LOP3.LUT R3, R3, R26, RZ, 0x3c, !PT ;  /* 0x0000001a03031212 */ /* 0x000fe400078e3cff */
[----:B------:R-:W4:Y:S01]  /*0430*/  @P5 LDG.E R26, desc[UR4][R8.64+0x64] ;  /* 0x00006404081a5981 */ /* 0x000f22000c1e1900 */
[----:B------:R-:W-:-:S03]  /*0440*/  @P3 LOP3.LUT R13, R13, R21, RZ, 0x3c, !PT ;  /* 0x000000150d0d3212 */ /* 0x000fc600078e3cff */
[----:B------:R-:W4:Y:S01]  /*0450*/  @!P0 LDG.E R21, desc[UR4][R8.64+0xc] ;  /* 0x00000c0408158981 */ /* 0x000f22000c1e1900 */
[----:B------:R-:W-:-:S03]  /*0460*/  @P2 LOP3.LUT R3, R3, R19, RZ, 0x3c, !PT ;  /* 0x0000001303032212 */ /* 0x000fc600078e3cff */
[----:B------:R-:W4:Y:S01]  /*0470*/  @!P0 LDG.E R19, desc[UR4][R8.64+0x4] ;  /* 0x0000040408138981 */ /* 0x000f22000c1e1900 */
[----:B------:R-:W-:-:S03]  /*0480*/  @P4 LOP3.LUT R13, R13, R23, RZ, 0x3c, !PT ;  /* 0x000000170d0d4212 */ /* 0x000fc600078e3cff */
[----:B------:R-:W4:Y:S01]  /*0490*/  @P1 LDG.E R23, desc[UR4][R8.64+0x18] ;  /* 0x0000180408171981 */ /* 0x000f22000c1e1900 */
[----:B--2---:R-:W-:-:S03]  /*04a0*/  @!P0 LOP3.LUT R5, R5, R18, RZ, 0x3c, !PT ;  /* 0x0000001205058212 */ /* 0x004fc600078e3cff */
[----:B------:R-:W2:Y:S01]  /*04b0*/  @P2 LDG.E R18, desc[UR4][R8.64+0x30] ;  /* 0x0000300408122981 */ /* 0x000ea2000c1e1900 */
[----:B---3--:R-:W-:-:S03]  /*04c0*/  @P3 LOP3.LUT R3, R3, R22, RZ, 0x3c, !PT ;  /* 0x0000001603033212 */ /* 0x008fc600078e3cff */
[----:B------:R-:W3:Y:S01]  /*04d0*/  @P4 LDG.E R22, desc[UR4][R8.64+0x60] ;  /* 0x0000600408164981 */ /* 0x000ee2000c1e1900 */
[----:B----4-:R-:W-:-:S03]  /*04e0*/  @P1 LOP3.LUT R5, R5, R20, RZ, 0x3c, !PT ;  /* 0x0000001405051212 */ /* 0x010fc600078e3cff */
[----:B------:R-:W4:Y:S01]  /*04f0*/  @P3 LDG.E R20, desc[UR4][R8.64+0x44] ;  /* 0x0000440408143981 */ /* 0x000f22000c1e1900 */
[----:B------:R-:W-:-:S03]  /*0500*/  @P5 LOP3.LUT R13, R13, R26, RZ, 0x3c, !PT ;  /* 0x0000001a0d0d5212 */ /* 0x000fc600078e3cff */
[----:B------:R-:W4:Y:S01]  /*0510*/  @P6 LDG.E R26, desc[UR4][R8.64+0x78] ;  /* 0x00007804081a6981 */ /* 0x000f22000c1e1900 */
[----:B------:R-:W-:-:S03]  /*0520*/  @!P0 LOP3.LUT R2, R2, R21, RZ, 0x3c, !PT ;  /* 0x0000001502028212 */ /* 0x000fc600078e3cff */
[----:B------:R-:W4:Y:S01]  /*0530*/  @P2 LDG.E R21, desc[UR4][R8.64+0x34] ;  /* 0x0000340408152981 */ /* 0x000f22000c1e1900 */
[----:B------:R-:W-:-:S03]  /*0540*/  @!P0 LOP3.LUT R4, R4, R19, RZ, 0x3c, !PT ;  /* 0x0000001304048212 */ /* 0x000fc600078e3cff */
[----:B------:R-:W4:Y:S01]  /*0550*/  @P2 LDG.E R19, desc[UR4][R8.64+0x2c] ;  /* 0x00002c0408132981 */ /* 0x000f22000c1e1900 */
[----:B------:R-:W-:Y:S02]  /*0560*/  @P1 LOP3.LUT R2, R2, R25, RZ, 0x3c, !PT ;  /* 0x0000001902021212 */ /* 0x000fe400078e3cff */
[----:B------:R-:W-:Y:S01]  /*0570*/  @P1 LOP3.LUT R4, R4, R23, RZ, 0x3c, !PT ;  /* 0x0000001704041212 */ /* 0x000fe200078e3cff */
[----:B------:R-:W4:Y:S04]  /*0580*/  @P3 LDG.E R25, desc[UR4][R8.64+0x48] ;  /* 0x0000480408193981 */ /* 0x000f28000c1e1900 */
[----:B------:R-:W4:Y:S01]  /*0590*/  @P3 LDG.E R23, desc[UR4][R8.64+0x40] ;  /* 0x0000400408173981 */ /* 0x000f22000c1e1900 */
[----:B------:R-:W-:Y:S02]  /*05a0*/  LOP3.LUT P0, RZ, R24, 0x80, RZ, 0xc0, !PT ;  /* 0x0000008018ff7812 */ /* 0x000fe4000780c0ff */
[----:B--2---:R-:W-:-:S02]  /*05b0*/  @P2 LOP3.LUT R5, R5, R18, RZ, 0x3c, !PT ;  /* 0x0000001205052212 */ /* 0x004fc400078e3cff */
[----:B------:R-:W2:Y:S01]  /*05c0*/  @P4 LDG.E R18, desc[UR4][R8.64+0x58] ;  /* 0x0000580408124981 */ /* 0x000ea2000c1e1900 */
[----:B---3--:R-:W-:-:S03]  /*05d0*/  @P4 LOP3.LUT R3, R3, R22, RZ, 0x3c, !PT ;  /* 0x0000001603034212 */ /* 0x008fc600078e3cff */
[----:B------:R-:W3:Y:S01]  /*05e0*/  @P5 LDG.E R22, desc[UR4][R8.64+0x74] ;  /* 0x0000740408165981 */ /* 0x000ee2000c1e1900 */
[----:B----4-:R-:W-:-:S03]  /*05f0*/  @P3 LOP3.LUT R5, R5, R20, RZ, 0x3c, !PT ;  /* 0x0000001405053212 */ /* 0x010fc600078e3cff */
[----:B------:R-:W4:Y:S01]  /*0600*/  @P5 LDG.E R20, desc[UR4][R8.64+0x6c] ;  /* 0x00006c0408145981 */ /* 0x000f22000c1e1900 */
[----:B------:R-:W-:-:S03]  /*0610*/  @P6 LOP3.LUT R13, R13, R26, RZ, 0x3c, !PT ;  /* 0x0000001a0d0d6212 */ /* 0x000fc600078e3cff */
        /* <DEDUP_REMOVED lines=9> */
[----:B--2---:R-:W-:-:S03]  /*06b0*/  @P4 LOP3.LUT R5, R5, R18, RZ, 0x3c, !PT ;  /* 0x0000001205054212 */ /* 0x004fc600078e3cff */
        /* <DEDUP_REMOVED lines=15> */
[----:B--2---:R-:W-:-:S04]  /*07b0*/  @P6 LOP3.LUT R5, R5, R18, RZ, 0x3c, !PT ;  /* 0x0000001205056212 */ /* 0x004fc800078e3cff */
[----:B---3--:R-:W-:Y:S02]  /*07c0*/  @P0 LOP3.LUT R5, R5, R22, RZ, 0x3c, !PT ;  /* 0x0000001605050212 */ /* 0x008fe400078e3cff */
[----:B----4-:R-:W-:-:S04]  /*07d0*/  @P6 LOP3.LUT R3, R3, R20, RZ, 0x3c, !PT ;  /* 0x0000001403036212 */ /* 0x010fc800078e3cff */
[----:B------:R-:W-:Y:S02]  /*07e0*/  @P0 LOP3.LUT R3, R3, R26, RZ, 0x3c, !PT ;  /* 0x0000001a03030212 */ /* 0x000fe400078e3cff */
[----:B------:R-:W-:Y:S02]  /*07f0*/  @P6 LOP3.LUT R2, R2, R21, RZ, 0x3c, !PT ;  /* 0x0000001502026212 */ /* 0x000fe400078e3cff */
[----:B------:R-:W-:Y:S02]  /*0800*/  @P6 LOP3.LUT R4, R4, R19, RZ, 0x3c, !PT ;  /* 0x0000001304046212 */ /* 0x000fe400078e3cff */
[----:B------:R-:W-:Y:S02]  /*0810*/  @P0 LOP3.LUT R2, R2, R25, RZ, 0x3c, !PT ;  /* 0x0000001902020212 */ /* 0x000fe400078e3cff */
[----:B------:R-:W-:Y:S02]  /*0820*/  @P0 LOP3.LUT R4, R4, R23, RZ, 0x3c, !PT ;  /* 0x0000001704040212 */ /* 0x000fe400078e3cff */
[----:B------:R-:W-:-:S13]  /*0830*/  R2P PR, R24.B1, 0x7f ;  /* 0x0000007f18007804 */ /* 0x000fda0000001000 */
[----:B------:R-:W2:Y:S04]  /*0840*/  @P0 LDG.E R18, desc[UR4][R8.64+0xa0] ;  /* 0x0000a00408120981 */ /* 0x000ea8000c1e1900 */
[----:B------:R-:W3:Y:S04]  /*0850*/  @P1 LDG.E R20, desc[UR4][R8.64+0xb4] ;  /* 0x0000b40408141981 */ /* 0x000ee8000c1e1900 */
[----:B------:R-:W4:Y:S04]  /*0860*/  @P2 LDG.E R26, desc[UR4][R8.64+0xc8] ;  /* 0x0000c804081a2981 */ /* 0x000f28000c1e1900 */
[----:B------:R-:W4:Y:S04]  /*0870*/  @P3 LDG.E R28, desc[UR4][R8.64+0xdc] ;  /* 0x0000dc04081c3981 */ /* 0x000f28000c1e1900 */
[----:B------:R-:W4:Y:S04]  /*0880*/  @P0 LDG.E R19, desc[UR4][R8.64+0xa4] ;  /* 0x0000a40408130981 */ /* 0x000f28000c1e1900 */
[----:B------:R-:W4:Y:S04]  /*0890*/  @P0 LDG.E R22, desc[UR4][R8.64+0xb0] ;  /* 0x0000b00408160981 */ /* 0x000f28000c1e1900 */
[----:B------:R-:W4:Y:S04]  /*08a0*/  @P4 LDG.E R25, desc[UR4][R8.64+0xf0] ;  /* 0x0000f00408194981 */ /* 0x000f28000c1e1900 */
[----:B------:R-:W4:Y:S04]  /*08b0*/  @P0 LDG.E R21, desc[UR4][R8.64+0xac] ;  /* 0x0000ac0408150981 */ /* 0x000f28000c1e1900 */
[----:B------:R-:W4:Y:S01]  /*08c0*/  @P1 LDG.E R23, desc[UR4][R8.64+0xb8] ;  /* 0x0000b80408171981 */ /* 0x000f22000c1e1900 */
[----:B--2---:R-:W-:-:S03]  /*08d0*/  @P0 LOP3.LUT R13, R13, R18, RZ, 0x3c, !PT ;  /* 0x000000120d0d0212 */ /* 0x004fc600078e3cff */
[----:B------:R-:W2:Y:S01]  /*08e0*/  @P1 LDG.E R18, desc[UR4][R8.64+0xbc] ;  /* 0x0000bc0408121981 */ /* 0x000ea2000c1e1900 */
[----:B---3--:R-:W-:-:S03]  /*08f0*/  @P1 LOP3.LUT R13, R13, R20, RZ, 0x3c, !PT ;  /* 0x000000140d0d1212 */ /* 0x008fc600078e3cff */
[----:B------:R-:W3:Y:S01]  /*0900*/  @P0 LDG.E R20, desc[UR4][R8.64+0xa8] ;  /* 0x0000a80408140981 */ /* 0x000ee2000c1e1900 */
[----:B----4-:R-:W-:-:S03]  /*0910*/  @P2 LOP3.LUT R13, R13, R26, RZ, 0x3c, !PT ;  /* 0x0000001a0d0d2212 */ /* 0x010fc600078e3cff */
[----:B------:R-:W4:Y:S01]  /*0920*/  @P5 LDG.E R26, desc[UR4][R8.64+0x104] ;  /* 0x00010404081a5981 */ /* 0x000f22000c1e1900 */
[----:B------:R-:W-:Y:S02]  /*0930*/  @P3 LOP3.LUT R13, R13, R28, RZ, 0x3c, !PT ;  /* 0x0000001c0d0d3212 */ /* 0x000fe400078e3cff */
[----:B------:R-:W-:Y:S02]  /*0940*/  @P0 LOP3.LUT R4, R4, R19, RZ, 0x3c, !PT ;  /* 0x0000001304040212 */ /* 0x000fe400078e3cff */
        /* <DEDUP_REMOVED lines=9> */
[----:B---3--:R-:W-:-:S03]  /*09e0*/  @P0 LOP3.LUT R5, R5, R20, RZ, 0x3c, !PT ;  /* 0x0000001405050212 */ /* 0x008fc600078e3cff */
[----:B------:R-:W3:Y:S01]  /*09f0*/  @P1 LDG.E R20, desc[UR4][R8.64+0xc4] ;  /* 0x0000c40408141981 */ /* 0x000ee2000c1e1900 */
[----:B--2---:R-:W-:-:S03]  /*0a00*/  @P1 LOP3.LUT R5, R5, R18, RZ, 0x3c, !PT ;  /* 0x0000001205051212 */ /* 0x004fc600078e3cff */
[----:B------:R-:W2:Y:S01]  /*0a10*/  @P3 LDG.E R18, desc[UR4][R8.64+0xe4] ;  /* 0x0000e40408123981 */ /* 0x000ea2000c1e1900 */
[----:B------:R-:W-:Y:S02]  /*0a20*/  LOP3.LUT P0, RZ, R24, 0x8000, RZ, 0xc0, !PT ;  /* 0x0000800018ff7812 */ /* 0x000fe4000780c0ff */
[----:B----4-:R-:W-:Y:S01]  /*0a30*/  @P5 LOP3.LUT R13, R13, R26, RZ, 0x3c, !PT ;  /* 0x0000001a0d0d5212 */ /* 0x010fe200078e3cff */
[----:B------:R-:W4:Y:S04]  /*0a40*/  @P2 LDG.E R24, desc[UR4][R8.64+0xd8] ;  /* 0x0000d80408182981 */ /* 0x000f28000c1e1900 */
[----:B------:R-:W4:Y:S01]  /*0a50*/  @P6 LDG.E R26, desc[UR4][R8.64+0x118] ;  /* 0x00011804081a6981 */ /* 0x000f22000c1e1900 */
[----:B------:R-:W-:Y:S02]  /*0a60*/  @P1 LOP3.LUT R2, R2, R19, RZ, 0x3c, !PT ;  /* 0x0000001302021212 */ /* 0x000fe400078e3cff */
[----:B------:R-:W-:Y:S01]  /*0a70*/  @P2 LOP3.LUT R5, R5, R22, RZ, 0x3c, !PT ;  /* 0x0000001605052212 */ /* 0x000fe200078e3cff */
[----:B------:R-:W4:Y:S04]  /*0a80*/  @P3 LDG.E R19, desc[UR4][R8.64+0xe8] ;  /* 0x0000e80408133981 */ /* 0x000f28000c1e1900 */
[----:B------:R-:W4:Y:S01]  /*0a90*/  @P4 LDG.E R22, desc[UR4][R8.64+0xf8] ;  /* 0x0000f80408164981 */ /* 0x000f22000c1e1900 */
[----:B------:R-:W-:-:S03]  /*0aa0*/  @P2 LOP3.LUT R4, R4, R21, RZ, 0x3c, !PT ;  /* 0x0000001504042212 */ /* 0x000fc600078e3cff */
[----:B------:R-:W4:Y:S01]  /*0ab0*/  @P4 LDG.E R21, desc[UR4][R8.64+0xf4] ;  /* 0x0000f40408154981 */ /* 0x000f22000c1e1900 */
[----:B------:R-:W-:-:S03]  /*0ac0*/  @P2 LOP3.LUT R2, R2, R23, RZ, 0x3c, !PT ;  /* 0x0000001702022212 */ /* 0x000fc600078e3cff */
[----:B------:R-:W4:Y:S01]  /*0ad0*/  @P4 LDG.E R23, desc[UR4][R8.64+0xfc] ;  /* 0x0000fc0408174981 */ /* 0x000f22000c1e1900 */
[----:B------:R-:W-:-:S03]  /*0ae0*/  @P3 LOP3.LUT R4, R4, R25, RZ, 0x3c, !PT ;  /* 0x0000001904043212 */ /* 0x000fc600078e3cff */
[----:B------:R-:W4:Y:S04]  /*0af0*/  @P5 LDG.E R25, desc[UR4][R8.64+0x108] ;  /* 0x0001080408195981 */ /* 0x000f28000c1e1900 */
[----:B------:R-:W4:Y:S01]  /*0b00*/  @P0 LDG.E R27, desc[UR4][R8.64+0x138] ;  /* 0x00013804081b0981 */ /* 0x000f22000c1e1900 */
[----:B---3--:R-:W-:-:S03]  /*0b10*/  @P1 LOP3.LUT R3, R3, R20, RZ, 0x3c, !PT ;  /* 0x0000001403031212 */ /* 0x008fc600078e3cff */
[----:B------:R-:W3:Y:S01]  /*0b20*/  @P3 LDG.E R20, desc[UR4][R8.64+0xec] ;  /* 0x0000ec0408143981 */ /* 0x000ee2000c1e1900 */
[----:B--2---:R-:W-:-:S03]  /*0b30*/  @P3 LOP3.LUT R5, R5, R18, RZ, 0x3c, !PT ;  /* 0x0000001205053212 */ /* 0x004fc600078e3cff */
[----:B------:R-:W2:Y:S01]  /*0b40*/  @P5 LDG.E R18, desc[UR4][R8.64+0x10c] ;  /* 0x00010c0408125981 */ /* 0x000ea2000c1e1900 */
        /* <DEDUP_REMOVED lines=22> */
[----:B------:R-:W-:-:S05]  /*0cb0*/  VIADD R17, R17, 0x10 ;  /* 0x0000001011117836 */ /* 0x000fca0000000000 */
[----:B------:R-:W-:Y:S02]  /*0cc0*/  ISETP.NE.AND P1, PT, R17, 0x20, PT ;  /* 0x000000201100780c */ /* 0x000fe40003f25270 */
[----:B------:R-:W-:Y:S02]  /*0cd0*/  @P5 LOP3.LUT R2, R2, R19, RZ, 0x3c, !PT ;  /* 0x0000001302025212 */ /* 0x000fe400078e3cff */
[----:B------:R-:W-:Y:S02]  /*0ce0*/  @P6 LOP3.LUT R4, R4, R21, RZ, 0x3c, !PT ;  /* 0x0000001504046212 */ /* 0x000fe400078e3cff */
[----:B------:R-:W-:Y:S02]  /*0cf0*/  @P6 LOP3.LUT R5, R5, R22, RZ, 0x3c, !PT ;  /* 0x0000001605056212 */ /* 0x000fe400078e3cff */
[----:B------:R-:W-:Y:S02]  /*0d00*/  @P6 LOP3.LUT R2, R2, R23, RZ, 0x3c, !PT ;  /* 0x0000001702026212 */ /* 0x000fe400078e3cff */
[----:B------:R-:W-:-:S02]  /*0d10*/  @P0 LOP3.LUT R4, R4, R25, RZ, 0x3c, !PT ;  /* 0x0000001904040212 */ /* 0x000fc400078e3cff */
[----:B------:R-:W-:Y:S02]  /*0d20*/  @P0 LOP3.LUT R2, R2, R27, RZ, 0x3c, !PT ;  /* 0x0000001b02020212 */ /* 0x000fe400078e3cff */
[----:B---3--:R-:W-:-:S04]  /*0d30*/  @P5 LOP3.LUT R3, R3, R20, RZ, 0x3c, !PT ;  /* 0x0000001403035212 */ /* 0x008fc800078e3cff */
[----:B--2---:R-:W-:Y:S02]  /*0d40*/  @P6 LOP3.LUT R3, R3, R18, RZ, 0x3c, !PT ;  /* 0x0000001203036212 */ /* 0x004fe400078e3cff */
[----:B----4-:R-:W-:Y:S02]  /*0d50*/  @P0 LOP3.LUT R5, R5, R24, RZ, 0x3c, !PT ;  /* 0x0000001805050212 */ /* 0x010fe400078e3cff */
[----:B------:R-:W-:Y:S01]  /*0d60*/  @P0 LOP3.LUT R3, R3, R26, RZ, 0x3c, !PT ;  /* 0x0000001a03030212 */ /* 0x000fe200078e3cff */
[----:B------:R-:W-:Y:S06]  /*0d70*/  @P1 BRA `(.L_x_8) ;  /* 0xfffffff400481947 */ /* 0x000fec000383ffff */
[----:B------:R-:W-:-:S05]  /*0d80*/  VIADD R15, R15, 0x1 ;  /* 0x000000010f0f7836 */ /* 0x000fca0000000000 */
[----:B------:R-:W-:-:S13]  /*0d90*/  ISETP.NE.AND P0, PT, R15, 0x5, PT ;  /* 0x000000050f00780c */ /* 0x000fda0003f05270 */
[----:B------:R-:W-:Y:S05]  /*0da0*/  @P0 BRA `(.L_x_9) ;  /* 0xfffffff400240947 */ /* 0x000fea000383ffff */
[----:B------:R-:W0:Y:S01]  /*0db0*/  LDC.64 R8, c[0x0][0x380] ;  /* 0x0000e000ff087b82 */ /* 0x000e220000000a00 */
[----:B------:R-:W-:Y:S01]  /*0dc0*/  VIADD R12, R12, 0x1 ;  /* 0x000000010c0c7836 */ /* 0x000fe20000000000 */
[----:B------:R-:W-:-:S04]  /*0dd0*/  LOP3.LUT R15, R0, 0x3, RZ, 0xc0, !PT ;  /* 0x00000003000f7812 */ /* 0x000fc800078ec0ff */
[----:B------:R-:W-:Y:S01]  /*0de0*/  ISETP.GE.U32.AND P0, PT, R12, R15, PT ;  /* 0x0000000f0c00720c */ /* 0x000fe20003f06070 */
[----:B0-----:R-:W-:-:S05]  /*0df0*/  IMAD.WIDE.U32 R8, R14, 0x30, R8 ;  /* 0x000000300e087825 */ /* 0x001fca00078e0008 */
[----:B------:R0:W-:Y:S04]  /*0e00*/  STG.E.64 desc[UR4][R8.64+0x8], R4 ;  /* 0x0000080408007986 */ /* 0x0001e8000c101b04 */
[----:B------:R0:W-:Y:S04]  /*0e10*/  STG.E.64 desc[UR4][R8.64+0x10], R2 ;  /* 0x0000100208007986 */ /* 0x0001e8000c101b04 */
[----:B------:R0:W-:Y:S01]  /*0e20*/  STG.E desc[UR4][R8.64+0x4], R13 ;  /* 0x0000040d08007986 */ /* 0x0001e2000c101904 */
[----:B------:R-:W-:Y:S05]  /*0e30*/  @!P0 BRA `(.L_x_10) ;  /* 0xfffffff000f08947 */ /* 0x000fea000383ffff */
.L_x_7:
[----:B------:R-:W-:Y:S05]  /*0e40*/  BSYNC.RECONVERGENT B1 ;  /* 0x0000000000017941 */ /* 0x000fea0003800200 */
.L_x_6:
[----:B------:R-:W-:Y:S01]  /*0e50*/  ISETP.GT.U32.AND P0, PT, R0, 0x3, PT ;  /* 0x000000030000780c */ /* 0x000fe20003f04070 */
[----:B------:R-:W-:Y:S01]  /*0e60*/  VIADD R10, R10, 0x1 ;  /* 0x000000010a0a7836 */ /* 0x000fe20000000000 */
[--C-:B------:R-:W-:Y:S02]  /*0e70*/  SHF.R.U64 R0, R0, 0x2, R11.reuse ;  /* 0x0000000200007819 */ /* 0x100fe4000000120b */
[----:B------:R-:W-:Y:S02]  /*0e80*/  ISETP.GT.U32.AND.EX P0, PT, R11, RZ, PT, P0 ;  /* 0x000000ff0b00720c */ /* 0x000fe40003f04100 */
[----:B------:R-:W-:-:S11]  /*0e90*/  SHF.R.U32.HI R11, RZ, 0x2, R11 ;  /* 0x00000002ff0b7819 */ /* 0x000fd6000001160b */
[----:B------:R-:W-:Y:S05]  /*0ea0*/  @P0 BRA `(.L_x_11) ;  /* 0xfffffff000b40947 */ /* 0x000fea000383ffff */
.L_x_5:
[----:B------:R-:W-:Y:S05]  /*0eb0*/  BSYNC.RECONVERGENT B0 ;  /* 0x0000000000007941 */ /* 0x000fea0003800200 */
.L_x_4:
[----:B0-----:R-:W0:Y:S01]  /*0ec0*/  S2R R5, SR_TID.X ;  /* 0x0000000000057919 */ /* 0x001e220000002100 */
[----:B------:R-:W0:Y:S02]  /*0ed0*/  LDC.64 R2, c[0x0][0x380] ;  /* 0x0000e000ff027b82 */ /* 0x000e240000000a00 */
[----:B0-----:R-:W-:-:S05]  /*0ee0*/  IMAD.WIDE.U32 R2, R5, 0x30, R2 ;  /* 0x0000003005027825 */ /* 0x001fca00078e0002 */
[----:B------:R-:W-:Y:S04]  /*0ef0*/  STG.E.64 desc[UR4][R2.64+0x18], RZ ;  /* 0x000018ff02007986 */ /* 0x000fe8000c101b04 */
[----:B------:R-:W-:Y:S04]  /*0f00*/  STG.E desc[UR4][R2.64+0x20], RZ ;  /* 0x000020ff02007986 */ /* 0x000fe8000c101904 */
[----:B------:R-:W-:Y:S01]  /*0f10*/  STG.E.64 desc[UR4][R2.64+0x28], RZ ;  /* 0x000028ff02007986 */ /* 0x000fe2000c101b04 */
[----:B------:R-:W-:Y:S05]  /*0f20*/  EXIT ;  /* 0x000000000000794d */ /* 0x000fea0003800000 */
.L_x_12:
        /* <DEDUP_REMOVED lines=13> */
.L_x_14:


//--------------------- .nv.global.init           --------------------------
	.section	.nv.global.init,"aw",@progbits
	.align	4
.nv.global.init:
	.type		mrg32k3aM1SubSeq,@object
	.size		mrg32k3aM1SubSeq,(mrg32k3aM2SubSeq - mrg32k3aM1SubSeq)
mrg32k3aM1SubSeq:
        /*0000*/ 	.byte	0x0b, 0xcc, 0xee, 0x04, 0x73, 0x29, 0x8b, 0x6f, 0xf6, 0x53, 0x03, 0xf6, 0x23, 0xf6, 0xea, 0xda
        /* <DEDUP_REMOVED lines=125> */
	.type		mrg32k3aM2SubSeq,@object
	.size		mrg32k3aM2SubSeq,(mrg32k3aM1 - mrg32k3aM2SubSeq)
mrg32k3aM2SubSeq:
        /* <DEDUP_REMOVED lines=126> */
	.type		mrg32k3aM1,@object
	.size		mrg32k3aM1,(mrg32k3aM1Seq - mrg32k3aM1)
mrg32k3aM1:
        /* <DEDUP_REMOVED lines=144> */
	.type		mrg32k3aM1Seq,@object
	.size		mrg32k3aM1Seq,(mrg32k3aM2 - mrg32k3aM1Seq)
mrg32k3aM1Seq:
        /* <DEDUP_REMOVED lines=144> */
	.type		mrg32k3aM2,@object
	.size		mrg32k3aM2,(mrg32k3aM2Seq - mrg32k3aM2)
mrg32k3aM2:
        /* <DEDUP_REMOVED lines=144> */
	.type		mrg32k3aM2Seq,@object
	.size		mrg32k3aM2Seq,(precalc_xorwow_matrix - mrg32k3aM2Seq)
mrg32k3aM2Seq:
        /* <DEDUP_REMOVED lines=144> */
	.type		precalc_xorwow_matrix,@object
	.size		precalc_xorwow_matrix,(precalc_xorwow_offset_matrix - precalc_xorwow_matrix)
precalc_xorwow_matrix:
        /* <DEDUP_REMOVED lines=6400> */
	.type		precalc_xorwow_offset_matrix,@object
	.size		precalc_xorwow_offset_matrix,(.L_1 - precalc_xorwow_offset_matrix)
precalc_xorwow_offset_matrix:
        /* <DEDUP_REMOVED lines=6400> */
.L_1:


//--------------------- .nv.shared.reserved.0     --------------------------
	.section	.nv.shared.reserved.0,"aw",@nobits
	.weak		__nv_reservedSMEM_offset_0_alias
	.size		__nv_reservedSMEM_offset_0_alias, 0, 64
	.other		__nv_reservedSMEM_offset_0_alias,@"STO_CUDA_RESERVED_SHARED STV_DEFAULT"
__nv_reservedSMEM_offset_0_alias:
	.zero		0
	.zero		64


//--------------------- .nv.constant0._Z6kernelPfP17curandStateXORWOWi --------------------------
	.section	.nv.constant0._Z6kernelPfP17curandStateXORWOWi,"a",@progbits
	.sectionflags	@""
	.align	4
.nv.constant0._Z6kernelPfP17curandStateXORWOWi:
	.zero		916


//--------------------- .nv.constant0._Z12setup_kernelP17curandStateXORWOWm --------------------------
	.section	.nv.constant0._Z12setup_kernelP17curandStateXORWOWm,"a",@progbits
	.sectionflags	@""
	.align	4
.nv.constant0._Z12setup_kernelP17curandStateXORWOWm:
	.zero		912


//--------------------- SYMBOLS --------------------------

	.type		.nv.reservedSmem.offset0,@object
	.size		.nv.reservedSmem.offset0,0x4
